	.target	sm_90a

	.elftype	@"ET_EXEC"


//--------------------- .note.nv.tkinfo           --------------------------
	.section	.note.nv.tkinfo,"",@"SHT_NOTE"
	.sectionflags	@"SHF_NOTE_NV_TKINFO"
	.tkinfo
        /*0018*/ 	.word	0x00000002
        /*0030*/ 	.string	""
        /*0030*/ 	.string	"ptxas"
        /*0030*/ 	.string	"Cuda compilation tools, release 13.0, V13.0.88"
        /*0030*/ 	.string	"Build cuda_13.0.r13.0/compiler.36424714_0"
        /*0030*/ 	.string	"-arch sm_90a -m 64 "



//--------------------- .note.nv.cuinfo           --------------------------
	.section	.note.nv.cuinfo,"",@"SHT_NOTE"
	.sectionflags	@"SHF_NOTE_NV_CUINFO"
        /*0018*/ 	.short	0x0002
        /*001a*/ 	.short	0x005a
        /*001c*/ 	.short	0x0082
	.zero		2


//--------------------- .nv.info                  --------------------------
	.section	.nv.info,"",@"SHT_CUDA_INFO"
	.align	4


	//----- nvinfo : EIATTR_REGCOUNT
	.align		4
        /*0000*/ 	.byte	0x04, 0x2f
        /*0002*/ 	.short	(.L_12 - .L_11)
	.align		4
.L_11:
        /*0004*/ 	.word	index@(_ZN7cutlass13device_kernelINS_4gemm6kernel13GemmUniversalIN4cute5tupleIJiiiiEEENS1_10collective13CollectiveMmaINS1_37MainloopSm90TmaGmmaWarpSpecializedFP8ILi3ENS5_IJNS4_1CILi1EEESB_SB_EEENS1_32KernelTmaWarpSpecializedPingpongEEENS5_IJNSA_ILi64EEENSA_ILi128EEENSA_ILi32EEEEEENS_12float_e5m2_tENS5_IJlSB_lEEESJ_SK_NS4_8TiledMMAINS4_8MMA_AtomIJNS4_4SM904GMMA31MMA_64x128x32_F32E5M2E5M2_SS_TNILNSO_7ScaleInE1ELSQ_1EEEEEENS4_6LayoutISC_NS5_IJNSA_ILi0EEESU_SU_EEEEENS5_IJNS4_10UnderscoreESX_SX_EEEEENS4_13SM90_TMA_LOADENS4_14ComposedLayoutINS4_7SwizzleILi1ELi4ELi3EEENS4_18smem_ptr_flag_bitsILi8EEENST_INS5_IJNSA_ILi8EEESH_EEENS5_IJSH_SB_EEEEEEEvNS4_8identityES10_S1A_vS1B_EENS_8epilogue10collective6detail29Sm90TmaWarpSpecializedAdapterINS1E_15DefaultEpilogueISJ_SK_SK_NS1D_6thread17LinearCombinationISJ_Li1EffLNS1I_9ScaleType4KindE0ELNS_15FloatRoundStyleE2ESJ_EENS1_15EpilogueDefaultEEEEEvvEEEEvNT_6ParamsE)
        /*0008*/ 	.word	0x000000a8


	//----- nvinfo : EIATTR_FRAME_SIZE
	.align		4
.L_12:
        /*000c*/ 	.byte	0x04, 0x11
        /*000e*/ 	.short	(.L_14 - .L_13)
	.align		4
.L_13:
        /*0010*/ 	.word	index@(_ZN7cutlass13device_kernelINS_4gemm6kernel13GemmUniversalIN4cute5tupleIJiiiiEEENS1_10collective13CollectiveMmaINS1_37MainloopSm90TmaGmmaWarpSpecializedFP8ILi3ENS5_IJNS4_1CILi1EEESB_SB_EEENS1_32KernelTmaWarpSpecializedPingpongEEENS5_IJNSA_ILi64EEENSA_ILi128EEENSA_ILi32EEEEEENS_12float_e5m2_tENS5_IJlSB_lEEESJ_SK_NS4_8TiledMMAINS4_8MMA_AtomIJNS4_4SM904GMMA31MMA_64x128x32_F32E5M2E5M2_SS_TNILNSO_7ScaleInE1ELSQ_1EEEEEENS4_6LayoutISC_NS5_IJNSA_ILi0EEESU_SU_EEEEENS5_IJNS4_10UnderscoreESX_SX_EEEEENS4_13SM90_TMA_LOADENS4_14ComposedLayoutINS4_7SwizzleILi1ELi4ELi3EEENS4_18smem_ptr_flag_bitsILi8EEENST_INS5_IJNSA_ILi8EEESH_EEENS5_IJSH_SB_EEEEEEEvNS4_8identityES10_S1A_vS1B_EENS_8epilogue10collective6detail29Sm90TmaWarpSpecializedAdapterINS1E_15DefaultEpilogueISJ_SK_SK_NS1D_6thread17LinearCombinationISJ_Li1EffLNS1I_9ScaleType4KindE0ELNS_15FloatRoundStyleE2ESJ_EENS1_15EpilogueDefaultEEEEEvvEEEEvNT_6ParamsE)
        /*0014*/ 	.word	0x00000000


	//----- nvinfo : EIATTR_MIN_STACK_SIZE
	.align		4
.L_14:
        /*0018*/ 	.byte	0x04, 0x12
        /*001a*/ 	.short	(.L_16 - .L_15)
	.align		4
.L_15:
        /*001c*/ 	.word	index@(_ZN7cutlass13device_kernelINS_4gemm6kernel13GemmUniversalIN4cute5tupleIJiiiiEEENS1_10collective13CollectiveMmaINS1_37MainloopSm90TmaGmmaWarpSpecializedFP8ILi3ENS5_IJNS4_1CILi1EEESB_SB_EEENS1_32KernelTmaWarpSpecializedPingpongEEENS5_IJNSA_ILi64EEENSA_ILi128EEENSA_ILi32EEEEEENS_12float_e5m2_tENS5_IJlSB_lEEESJ_SK_NS4_8TiledMMAINS4_8MMA_AtomIJNS4_4SM904GMMA31MMA_64x128x32_F32E5M2E5M2_SS_TNILNSO_7ScaleInE1ELSQ_1EEEEEENS4_6LayoutISC_NS5_IJNSA_ILi0EEESU_SU_EEEEENS5_IJNS4_10UnderscoreESX_SX_EEEEENS4_13SM90_TMA_LOADENS4_14ComposedLayoutINS4_7SwizzleILi1ELi4ELi3EEENS4_18smem_ptr_flag_bitsILi8EEENST_INS5_IJNSA_ILi8EEESH_EEENS5_IJSH_SB_EEEEEEEvNS4_8identityES10_S1A_vS1B_EENS_8epilogue10collective6detail29Sm90TmaWarpSpecializedAdapterINS1E_15DefaultEpilogueISJ_SK_SK_NS1D_6thread17LinearCombinationISJ_Li1EffLNS1I_9ScaleType4KindE0ELNS_15FloatRoundStyleE2ESJ_EENS1_15EpilogueDefaultEEEEEvvEEEEvNT_6ParamsE)
        /*0020*/ 	.word	0x00000000
.L_16:


//--------------------- .nv.compat                --------------------------
	.section	.nv.compat,"",@"SHT_CUDA_COMPAT_INFO"
	.align	4
        /*0000*/ 	.byte	0x02, 0x09, 0x01, 0x00, 0x02, 0x02, 0x04, 0x00, 0x02, 0x05, 0x05, 0x00, 0x03, 0x07, 0x01, 0x01
        /*0010*/ 	.byte	0x02, 0x03, 0x01, 0x00, 0x02, 0x06, 0x01, 0x00, 0x04, 0x0b, 0x08, 0x00, 0x00, 0x00, 0x00, 0x00
        /*0020*/ 	.byte	0x00, 0x00, 0x00, 0x00


//--------------------- .nv.info._ZN7cutlass13device_kernelINS_4gemm6kernel13GemmUniversalIN4cute5tupleIJiiiiEEENS1_10collective13CollectiveMmaINS1_37MainloopSm90TmaGmmaWarpSpecializedFP8ILi3ENS5_IJNS4_1CILi1EEESB_SB_EEENS1_32KernelTmaWarpSpecializedPingpongEEENS5_IJNSA_ILi64EEENSA_ILi128EEENSA_ILi32EEEEEENS_12float_e5m2_tENS5_IJlSB_lEEESJ_SK_NS4_8TiledMMAINS4_8MMA_AtomIJNS4_4SM904GMMA31MMA_64x128x32_F32E5M2E5M2_SS_TNILNSO_7ScaleInE1ELSQ_1EEEEEENS4_6LayoutISC_NS5_IJNSA_ILi0EEESU_SU_EEEEENS5_IJNS4_10UnderscoreESX_SX_EEEEENS4_13SM90_TMA_LOADENS4_14ComposedLayoutINS4_7SwizzleILi1ELi4ELi3EEENS4_18smem_ptr_flag_bitsILi8EEENST_INS5_IJNSA_ILi8EEESH_EEENS5_IJSH_SB_EEEEEEEvNS4_8identityES10_S1A_vS1B_EENS_8epilogue10collective6detail29Sm90TmaWarpSpecializedAdapterINS1E_15DefaultEpilogueISJ_SK_SK_NS1D_6thread17LinearCombinationISJ_Li1EffLNS1I_9ScaleType4KindE0ELNS_15FloatRoundStyleE2ESJ_EENS1_15EpilogueDefaultEEEEEvvEEEEvNT_6ParamsE --------------------------
	.section	.nv.info._ZN7cutlass13device_kernelINS_4gemm6kernel13GemmUniversalIN4cute5tupleIJiiiiEEENS1_10collective13CollectiveMmaINS1_37MainloopSm90TmaGmmaWarpSpecializedFP8ILi3ENS5_IJNS4_1CILi1EEESB_SB_EEENS1_32KernelTmaWarpSpecializedPingpongEEENS5_IJNSA_ILi64EEENSA_ILi128EEENSA_ILi32EEEEEENS_12float_e5m2_tENS5_IJlSB_lEEESJ_SK_NS4_8TiledMMAINS4_8MMA_AtomIJNS4_4SM904GMMA31MMA_64x128x32_F32E5M2E5M2_SS_TNILNSO_7ScaleInE1ELSQ_1EEEEEENS4_6LayoutISC_NS5_IJNSA_ILi0EEESU_SU_EEEEENS5_IJNS4_10UnderscoreESX_SX_EEEEENS4_13SM90_TMA_LOADENS4_14ComposedLayoutINS4_7SwizzleILi1ELi4ELi3EEENS4_18smem_ptr_flag_bitsILi8EEENST_INS5_IJNSA_ILi8EEESH_EEENS5_IJSH_SB_EEEEEEEvNS4_8identityES10_S1A_vS1B_EENS_8epilogue10collective6detail29Sm90TmaWarpSpecializedAdapterINS1E_15DefaultEpilogueISJ_SK_SK_NS1D_6thread17LinearCombinationISJ_Li1EffLNS1I_9ScaleType4KindE0ELNS_15FloatRoundStyleE2ESJ_EENS1_15EpilogueDefaultEEEEEvvEEEEvNT_6ParamsE,"",@"SHT_CUDA_INFO"
	.sectionflags	@""
	.align	4


	//----- nvinfo : EIATTR_CUDA_API_VERSION
	.align		4
        /*0000*/ 	.byte	0x04, 0x37
        /*0002*/ 	.short	(.L_18 - .L_17)
.L_17:
        /*0004*/ 	.word	0x00000082


	//----- nvinfo : EIATTR_KPARAM_INFO
	.align		4
.L_18:
        /*0008*/ 	.byte	0x04, 0x17
        /*000a*/ 	.short	(.L_20 - .L_19)
.L_19:
        /*000c*/ 	.word	0x00000000
        /*0010*/ 	.short	0x0000
        /*0012*/ 	.short	0x0070
        /*0014*/ 	.byte	0x00, 0xf0, 0x01, 0x10


	//----- nvinfo : EIATTR_SPARSE_MMA_MASK
	.align		4
.L_20:
        /*0018*/ 	.byte	0x03, 0x50
        /*001a*/ 	.short	0x0000


	//----- nvinfo : EIATTR_MAXREG_COUNT
	.align		4
        /*001c*/ 	.byte	0x03, 0x1b
        /*001e*/ 	.short	0x00a8


	//----- nvinfo : EIATTR_NUM_BARRIERS
	.align		4
        /*0020*/ 	.byte	0x02, 0x4c
        /*0022*/ 	.byte	0x01
	.zero		1


	//----- nvinfo : EIATTR_MERCURY_ISA_VERSION
	.align		4
        /*0024*/ 	.byte	0x03, 0x5f
        /*0026*/ 	.short	0x0101


	//----- nvinfo : EIATTR_INT_WARP_WIDE_INSTR_OFFSETS
	.align		4
        /*0028*/ 	.byte	0x04, 0x31
        /*002a*/ 	.short	(.L_22 - .L_21)


	//   ....[0]....
.L_21:
        /*002c*/ 	.word	0x00000400


	//   ....[1]....
        /*0030*/ 	.word	0x00000420


	//   ....[2]....
        /*0034*/ 	.word	0x000004a0


	//   ....[3]....
        /*0038*/ 	.word	0x000004b0


	//   ....[4]....
        /*003c*/ 	.word	0x000004c0


	//   ....[5]....
        /*0040*/ 	.word	0x000004e0


	//   ....[6]....
        /*0044*/ 	.word	0x00000530


	//   ....[7]....
        /*0048*/ 	.word	0x00000550


	//----- nvinfo : EIATTR_COOP_GROUP_MASK_REGIDS
	.align		4
.L_22:
        /*004c*/ 	.byte	0x04, 0x29
        /*004e*/ 	.short	(.L_24 - .L_23)


	//   ....[0]....
.L_23:
        /*0050*/ 	.word	0xffffffff


	//   ....[1]....
        /*0054*/ 	.word	0xffffffff


	//   ....[2]....
        /*0058*/ 	.word	0xffffffff


	//   ....[3]....
        /*005c*/ 	.word	0xffffffff


	//   ....[4]....
        /*0060*/ 	.word	0xffffffff


	//   ....[5]....
        /*0064*/ 	.word	0xffffffff


	//----- nvinfo : EIATTR_COOP_GROUP_INSTR_OFFSETS
	.align		4
.L_24:
        /*0068*/ 	.byte	0x04, 0x28
        /*006a*/ 	.short	(.L_26 - .L_25)


	//   ....[0]....
.L_25:
        /*006c*/ 	.word	0x00000060


	//   ....[1]....
        /*0070*/ 	.word	0x00000070


	//   ....[2]....
        /*0074*/ 	.word	0x00000130


	//   ....[3]....
        /*0078*/ 	.word	0x000002a0


	//   ....[4]....
        /*007c*/ 	.word	0x000002e0


	//   ....[5]....
        /*0080*/ 	.word	0x00000320


	//----- nvinfo : EIATTR_REG_RECONFIG
	.align		4
.L_26:
        /*0084*/ 	.byte	0x01, 0x54
	.zero		2


	//----- nvinfo : EIATTR_MBARRIER_INSTR_OFFSETS
	.align		4
        /*0088*/ 	.byte	0x04, 0x39
        /*008a*/ 	.short	(.L_28 - .L_27)


	//   ....[0]....
.L_27:
        /*008c*/ 	.word	0x00000230
        /*0090*/ 	.word	0x000000ff
        /*0094*/ 	.word	0x00000000
        /*0098*/ 	.short	0x0100
        /*009a*/ 	.byte	0x08
	.zero		1


	//   ....[1]....
        /*009c*/ 	.word	0x00000240
        /*00a0*/ 	.word	0x000000ff
        /*00a4*/ 	.word	0x00000018
        /*00a8*/ 	.short	0x0100
        /*00aa*/ 	.byte	0x08
	.zero		1


	//   ....[2]....
        /*00ac*/ 	.word	0x00000250
        /*00b0*/ 	.word	0x000000ff
        /*00b4*/ 	.word	0x00000008
        /*00b8*/ 	.short	0x0100
        /*00ba*/ 	.byte	0x08
	.zero		1


	//   ....[3]....
        /*00bc*/ 	.word	0x00000260
        /*00c0*/ 	.word	0x000000ff
        /*00c4*/ 	.word	0x00000020
        /*00c8*/ 	.short	0x0100
        /*00ca*/ 	.byte	0x08
	.zero		1


	//   ....[4]....
        /*00cc*/ 	.word	0x00000270
        /*00d0*/ 	.word	0x000000ff
        /*00d4*/ 	.word	0x00000010
        /*00d8*/ 	.short	0x0100
        /*00da*/ 	.byte	0x08
	.zero		1


	//   ....[5]....
        /*00dc*/ 	.word	0x00000280
        /*00e0*/ 	.word	0x000000ff
        /*00e4*/ 	.word	0x00000028
        /*00e8*/ 	.short	0x0100
        /*00ea*/ 	.byte	0x08
	.zero		1


	//   ....[6]....
        /*00ec*/ 	.word	0x00000590
        /*00f0*/ 	.word	0x000000ff
        /*00f4*/ 	.word	0x00000060
        /*00f8*/ 	.short	0x0100
        /*00fa*/ 	.byte	0x08
	.zero		1


	//   ....[7]....
        /*00fc*/ 	.word	0x00000600
        /*0100*/ 	.word	0x000000ff
        /*0104*/ 	.word	0x00000068
        /*0108*/ 	.short	0x0100
        /*010a*/ 	.byte	0x08
	.zero		1


	//   ....[8]....
        /*010c*/ 	.word	0x00000620
        /*0110*/ 	.word	0x000000ff
        /*0114*/ 	.word	0x00000040
        /*0118*/ 	.short	0x0100
        /*011a*/ 	.byte	0x09
	.zero		1


	//   ....[9]....
        /*011c*/ 	.word	0x00000630
        /*0120*/ 	.word	0x000000ff
        /*0124*/ 	.word	0x00000048
        /*0128*/ 	.short	0x0100
        /*012a*/ 	.byte	0x09
	.zero		1


	//   ....[10]....
        /*012c*/ 	.word	0x00000640
        /*0130*/ 	.word	0x000000ff
        /*0134*/ 	.word	0x00000050
        /*0138*/ 	.short	0x0100
        /*013a*/ 	.byte	0x09
	.zero		1


	//   ....[11]....
        /*013c*/ 	.word	0x00000650
        /*0140*/ 	.word	0x000000ff
        /*0144*/ 	.word	0x00000058
        /*0148*/ 	.short	0x0100
        /*014a*/ 	.byte	0x09
	.zero		1


	//   ....[12]....
        /*014c*/ 	.word	0x00001400
        /*0150*/ 	.word	0x000000ff
        /*0154*/ 	.word	0xfffffff8
        /*0158*/ 	.short	0x010a
        /*015a*/ 	.byte	0x0f
	.zero		1


	//   ....[13]....
        /*015c*/ 	.word	0x000018e0
        /*0160*/ 	.word	0x000000ff
        /*0164*/ 	.word	0x00000000
        /*0168*/ 	.short	0x010a
        /*016a*/ 	.byte	0x06
	.zero		1


	//   ....[14]....
        /*016c*/ 	.word	0x00001920
        /*0170*/ 	.word	0x000000ff
        /*0174*/ 	.word	0x00000000
        /*0178*/ 	.short	0x010a
        /*017a*/ 	.byte	0x06
	.zero		1


	//   ....[15]....
        /*017c*/ 	.word	0x000021d0
        /*0180*/ 	.word	0x000000ff
        /*0184*/ 	.word	0x00000000
        /*0188*/ 	.short	0x010a
        /*018a*/ 	.byte	0x09
	.zero		1


	//   ....[16]....
        /*018c*/ 	.word	0x00002210
        /*0190*/ 	.word	0x000000ff
        /*0194*/ 	.word	0x00000000
        /*0198*/ 	.short	0x010a
        /*019a*/ 	.byte	0x09
	.zero		1


	//   ....[17]....
        /*019c*/ 	.word	0x00002820
        /*01a0*/ 	.word	0x000000ff
        /*01a4*/ 	.word	0x00000000
        /*01a8*/ 	.short	0x0101
        /*01aa*/ 	.byte	0x08
	.zero		1


	//   ....[18]....
        /*01ac*/ 	.word	0x00002d90
        /*01b0*/ 	.word	0x00000011
        /*01b4*/ 	.word	0x00000000
        /*01b8*/ 	.short	0x0101
        /*01ba*/ 	.byte	0x16
	.zero		1


	//   ....[19]....
        /*01bc*/ 	.word	0x00002e70
        /*01c0*/ 	.word	0x000000ff
        /*01c4*/ 	.word	0x00000000
        /*01c8*/ 	.short	0x0101
        /*01ca*/ 	.byte	0x08
	.zero		1


	//   ....[20]....
        /*01cc*/ 	.word	0x00002f20
        /*01d0*/ 	.word	0x000000ff
        /*01d4*/ 	.word	0x00000008
        /*01d8*/ 	.short	0x010a
        /*01da*/ 	.byte	0x0f
	.zero		1


	//   ....[21]....
        /*01dc*/ 	.word	0x000077c0
        /*01e0*/ 	.word	0x00000004
        /*01e4*/ 	.word	0x00000000
        /*01e8*/ 	.short	0x0101
        /*01ea*/ 	.byte	0x16
	.zero		1


	//   ....[22]....
        /*01ec*/ 	.word	0x000080a0
        /*01f0*/ 	.word	0x00000013
        /*01f4*/ 	.word	0x00000018
        /*01f8*/ 	.short	0x010a
        /*01fa*/ 	.byte	0x3f
	.zero		1


	//   ....[23]....
        /*01fc*/ 	.word	0x00008410
        /*0200*/ 	.word	0x0000000a
        /*0204*/ 	.word	0x00000068
        /*0208*/ 	.short	0x0101
        /*020a*/ 	.byte	0x3f
	.zero		1


	//   ....[24]....
        /*020c*/ 	.word	0x00008b70
        /*0210*/ 	.word	0x00000007
        /*0214*/ 	.word	0x00000000
        /*0218*/ 	.short	0x010a
        /*021a*/ 	.byte	0x3f
	.zero		1


	//   ....[25]....
        /*021c*/ 	.word	0x00008bf0
        /*0220*/ 	.word	0x00000006
        /*0224*/ 	.word	0x00000000
        /*0228*/ 	.short	0x010a
        /*022a*/ 	.byte	0x3f
	.zero		1


	//   ....[26]....
        /*022c*/ 	.word	0x00008c80
        /*0230*/ 	.word	0x00000003
        /*0234*/ 	.word	0x00000000
        /*0238*/ 	.short	0x010a
        /*023a*/ 	.byte	0x3f
	.zero		1


	//   ....[27]....
        /*023c*/ 	.word	0x00008cf0
        /*0240*/ 	.word	0x00000011
        /*0244*/ 	.word	0xfffffff8
        /*0248*/ 	.short	0x010a
        /*024a*/ 	.byte	0x3f
	.zero		1


	//   ....[28]....
        /*024c*/ 	.word	0x00008d50
        /*0250*/ 	.word	0x00000011
        /*0254*/ 	.word	0x00000000
        /*0258*/ 	.short	0x010a
        /*025a*/ 	.byte	0x3f
	.zero		1


	//   ....[29]....
        /*025c*/ 	.word	0x00008db0
        /*0260*/ 	.word	0x00000012
        /*0264*/ 	.word	0x00000000
        /*0268*/ 	.short	0x010a
        /*026a*/ 	.byte	0x3f
	.zero		1


	//   ....[30]....
        /*026c*/ 	.word	0x00008e10
        /*0270*/ 	.word	0x00000011
        /*0274*/ 	.word	0x00000008
        /*0278*/ 	.short	0x010a
        /*027a*/ 	.byte	0x3f
	.zero		1


	//   ....[31]....
        /*027c*/ 	.word	0x00008ee0
        /*0280*/ 	.word	0x00000013
        /*0284*/ 	.word	0x00000018
        /*0288*/ 	.short	0x010a
        /*028a*/ 	.byte	0x3f
	.zero		1


	//   ....[32]....
        /*028c*/ 	.word	0x00008fc0
        /*0290*/ 	.word	0x00000007
        /*0294*/ 	.word	0x00000000
        /*0298*/ 	.short	0x010a
        /*029a*/ 	.byte	0x3f
	.zero		1


	//   ....[33]....
        /*029c*/ 	.word	0x00009010
        /*02a0*/ 	.word	0x00000006
        /*02a4*/ 	.word	0x00000000
        /*02a8*/ 	.short	0x010a
        /*02aa*/ 	.byte	0x3f
	.zero		1


	//----- nvinfo : EIATTR_NUM_MBARRIERS
	.align		4
.L_28:
        /*02ac*/ 	.byte	0x03, 0x38
        /*02ae*/ 	.short	0x000c


	//----- nvinfo : EIATTR_EXIT_INSTR_OFFSETS
	.align		4
        /*02b0*/ 	.byte	0x04, 0x1c
        /*02b2*/ 	.short	(.L_30 - .L_29)


	//   ....[0]....
.L_29:
        /*02b4*/ 	.word	0x00001130


	//   ....[1]....
        /*02b8*/ 	.word	0x00001190


	//   ....[2]....
        /*02bc*/ 	.word	0x00007dd0


	//   ....[3]....
        /*02c0*/ 	.word	0x00007e00


	//   ....[4]....
        /*02c4*/ 	.word	0x00008cd0


	//----- nvinfo : EIATTR_MAX_THREADS
	.align		4
.L_30:
        /*02c8*/ 	.byte	0x04, 0x05
        /*02ca*/ 	.short	(.L_32 - .L_31)
.L_31:
        /*02cc*/ 	.word	0x00000180
        /*02d0*/ 	.word	0x00000001
        /*02d4*/ 	.word	0x00000001


	//----- nvinfo : EIATTR_CRS_STACK_SIZE
	.align		4
.L_32:
        /*02d8*/ 	.byte	0x04, 0x1e
        /*02da*/ 	.short	(.L_34 - .L_33)
.L_33:
        /*02dc*/ 	.word	0x00000000


	//----- nvinfo : EIATTR_CBANK_PARAM_SIZE
	.align		4
.L_34:
        /*02e0*/ 	.byte	0x03, 0x19
        /*02e2*/ 	.short	0x0470


	//----- nvinfo : EIATTR_PARAM_CBANK
	.align		4
        /*02e4*/ 	.byte	0x04, 0x0a
        /*02e6*/ 	.short	(.L_36 - .L_35)
	.align		4
.L_35:
        /*02e8*/ 	.word	index@(.nv.constant0._ZN7cutlass13device_kernelINS_4gemm6kernel13GemmUniversalIN4cute5tupleIJiiiiEEENS1_10collective13CollectiveMmaINS1_37MainloopSm90TmaGmmaWarpSpecializedFP8ILi3ENS5_IJNS4_1CILi1EEESB_SB_EEENS1_32KernelTmaWarpSpecializedPingpongEEENS5_IJNSA_ILi64EEENSA_ILi128EEENSA_ILi32EEEEEENS_12float_e5m2_tENS5_IJlSB_lEEESJ_SK_NS4_8TiledMMAINS4_8MMA_AtomIJNS4_4SM904GMMA31MMA_64x128x32_F32E5M2E5M2_SS_TNILNSO_7ScaleInE1ELSQ_1EEEEEENS4_6LayoutISC_NS5_IJNSA_ILi0EEESU_SU_EEEEENS5_IJNS4_10UnderscoreESX_SX_EEEEENS4_13SM90_TMA_LOADENS4_14ComposedLayoutINS4_7SwizzleILi1ELi4ELi3EEENS4_18smem_ptr_flag_bitsILi8EEENST_INS5_IJNSA_ILi8EEESH_EEENS5_IJSH_SB_EEEEEEEvNS4_8identityES10_S1A_vS1B_EENS_8epilogue10collective6detail29Sm90TmaWarpSpecializedAdapterINS1E_15DefaultEpilogueISJ_SK_SK_NS1D_6thread17LinearCombinationISJ_Li1EffLNS1I_9ScaleType4KindE0ELNS_15FloatRoundStyleE2ESJ_EENS1_15EpilogueDefaultEEEEEvvEEEEvNT_6ParamsE)
        /*02ec*/ 	.short	0x0210
        /*02ee*/ 	.short	0x0470


	//----- nvinfo : EIATTR_SW_WAR
	.align		4
.L_36:
        /*02f0*/ 	.byte	0x04, 0x36
        /*02f2*/ 	.short	(.L_38 - .L_37)
.L_37:
        /*02f4*/ 	.word	0x00000008
.L_38:


//--------------------- .nv.callgraph             --------------------------
	.section	.nv.callgraph,"",@"SHT_CUDA_CALLGRAPH"
	.align	4
	.sectionentsize	8
	.align		4
        /*0000*/ 	.word	0x00000000
	.align		4
        /*0004*/ 	.word	0xffffffff
	.align		4
        /*0008*/ 	.word	0x00000000
	.align		4
        /*000c*/ 	.word	0xfffffffe
	.align		4
        /*0010*/ 	.word	0x00000000
	.align		4
        /*0014*/ 	.word	0xfffffffd
	.align		4
        /*0018*/ 	.word	0x00000000
	.align		4
        /*001c*/ 	.word	0xfffffffc


//--------------------- .nv.constant4             --------------------------
	.section	.nv.constant4,"a",@progbits
	.align	8
	.align		8
.nv.constant4:
        /*0000*/ 	.dword	_ZN39_INTERNAL_d25a7c82_4_k_cu_257dc8c4_44074cuda3std3__45__cpo5beginE
	.align		8
        /*0008*/ 	.dword	_ZN39_INTERNAL_d25a7c82_4_k_cu_257dc8c4_44074cuda3std3__45__cpo3endE
	.align		8
        /*0010*/ 	.dword	_ZN39_INTERNAL_d25a7c82_4_k_cu_257dc8c4_44074cuda3std3__45__cpo6cbeginE
	.align		8
        /*0018*/ 	.dword	_ZN39_INTERNAL_d25a7c82_4_k_cu_257dc8c4_44074cuda3std3__45__cpo4cendE
	.align		8
        /*0020*/ 	.dword	_ZN39_INTERNAL_d25a7c82_4_k_cu_257dc8c4_44074cuda3std3__441_GLOBAL__N__d25a7c82_4_k_cu_257dc8c4_44076ignoreE
	.align		8
        /*0028*/ 	.dword	_ZN39_INTERNAL_d25a7c82_4_k_cu_257dc8c4_44074cuda3std3__419piecewise_constructE
	.align		8
        /*0030*/ 	.dword	_ZN39_INTERNAL_d25a7c82_4_k_cu_257dc8c4_44074cuda3std3__48in_placeE
	.align		8
        /*0038*/ 	.dword	_ZN39_INTERNAL_d25a7c82_4_k_cu_257dc8c4_44074cuda3std6ranges3__45__cpo4swapE
	.align		8
        /*0040*/ 	.dword	_ZN39_INTERNAL_d25a7c82_4_k_cu_257dc8c4_44074cuda3std6ranges3__45__cpo9iter_moveE
	.align		8
        /*0048*/ 	.dword	_ZN39_INTERNAL_d25a7c82_4_k_cu_257dc8c4_44074cute7productE
	.align		8
        /*0050*/ 	.dword	_ZN39_INTERNAL_d25a7c82_4_k_cu_257dc8c4_44074cute1_E


//--------------------- .text._ZN7cutlass13device_kernelINS_4gemm6kernel13GemmUniversalIN4cute5tupleIJiiiiEEENS1_10collective13CollectiveMmaINS1_37MainloopSm90TmaGmmaWarpSpecializedFP8ILi3ENS5_IJNS4_1CILi1EEESB_SB_EEENS1_32KernelTmaWarpSpecializedPingpongEEENS5_IJNSA_ILi64EEENSA_ILi128EEENSA_ILi32EEEEEENS_12float_e5m2_tENS5_IJlSB_lEEESJ_SK_NS4_8TiledMMAINS4_8MMA_AtomIJNS4_4SM904GMMA31MMA_64x128x32_F32E5M2E5M2_SS_TNILNSO_7ScaleInE1ELSQ_1EEEEEENS4_6LayoutISC_NS5_IJNSA_ILi0EEESU_SU_EEEEENS5_IJNS4_10UnderscoreESX_SX_EEEEENS4_13SM90_TMA_LOADENS4_14ComposedLayoutINS4_7SwizzleILi1ELi4ELi3EEENS4_18smem_ptr_flag_bitsILi8EEENST_INS5_IJNSA_ILi8EEESH_EEENS5_IJSH_SB_EEEEEEEvNS4_8identityES10_S1A_vS1B_EENS_8epilogue10collective6detail29Sm90TmaWarpSpecializedAdapterINS1E_15DefaultEpilogueISJ_SK_SK_NS1D_6thread17LinearCombinationISJ_Li1EffLNS1I_9ScaleType4KindE0ELNS_15FloatRoundStyleE2ESJ_EENS1_15EpilogueDefaultEEEEEvvEEEEvNT_6ParamsE --------------------------
	.section	.text._ZN7cutlass13device_kernelINS_4gemm6kernel13GemmUniversalIN4cute5tupleIJiiiiEEENS1_10collective13CollectiveMmaINS1_37MainloopSm90TmaGmmaWarpSpecializedFP8ILi3ENS5_IJNS4_1CILi1EEESB_SB_EEENS1_32KernelTmaWarpSpecializedPingpongEEENS5_IJNSA_ILi64EEENSA_ILi128EEENSA_ILi32EEEEEENS_12float_e5m2_tENS5_IJlSB_lEEESJ_SK_NS4_8TiledMMAINS4_8MMA_AtomIJNS4_4SM904GMMA31MMA_64x128x32_F32E5M2E5M2_SS_TNILNSO_7ScaleInE1ELSQ_1EEEEEENS4_6LayoutISC_NS5_IJNSA_ILi0EEESU_SU_EEEEENS5_IJNS4_10UnderscoreESX_SX_EEEEENS4_13SM90_TMA_LOADENS4_14ComposedLayoutINS4_7SwizzleILi1ELi4ELi3EEENS4_18smem_ptr_flag_bitsILi8EEENST_INS5_IJNSA_ILi8EEESH_EEENS5_IJSH_SB_EEEEEEEvNS4_8identityES10_S1A_vS1B_EENS_8epilogue10collective6detail29Sm90TmaWarpSpecializedAdapterINS1E_15DefaultEpilogueISJ_SK_SK_NS1D_6thread17LinearCombinationISJ_Li1EffLNS1I_9ScaleType4KindE0ELNS_15FloatRoundStyleE2ESJ_EENS1_15EpilogueDefaultEEEEEvvEEEEvNT_6ParamsE,"ax",@progbits
	.align	128
.text._ZN7cutlass13device_kernelINS_4gemm6kernel13GemmUniversalIN4cute5tupleIJiiiiEEENS1_10collective13CollectiveMmaINS1_37MainloopSm90TmaGmmaWarpSpecializedFP8ILi3ENS5_IJNS4_1CILi1EEESB_SB_EEENS1_32KernelTmaWarpSpecializedPingpongEEENS5_IJNSA_ILi64EEENSA_ILi128EEENSA_ILi32EEEEEENS_12float_e5m2_tENS5_IJlSB_lEEESJ_SK_NS4_8TiledMMAINS4_8MMA_AtomIJNS4_4SM904GMMA31MMA_64x128x32_F32E5M2E5M2_SS_TNILNSO_7ScaleInE1ELSQ_1EEEEEENS4_6LayoutISC_NS5_IJNSA_ILi0EEESU_SU_EEEEENS5_IJNS4_10UnderscoreESX_SX_EEEEENS4_13SM90_TMA_LOADENS4_14ComposedLayoutINS4_7SwizzleILi1ELi4ELi3EEENS4_18smem_ptr_flag_bitsILi8EEENST_INS5_IJNSA_ILi8EEESH_EEENS5_IJSH_SB_EEEEEEEvNS4_8identityES10_S1A_vS1B_EENS_8epilogue10collective6detail29Sm90TmaWarpSpecializedAdapterINS1E_15DefaultEpilogueISJ_SK_SK_NS1D_6thread17LinearCombinationISJ_Li1EffLNS1I_9ScaleType4KindE0ELNS_15FloatRoundStyleE2ESJ_EENS1_15EpilogueDefaultEEEEEvvEEEEvNT_6ParamsE:
        .type           _ZN7cutlass13device_kernelINS_4gemm6kernel13GemmUniversalIN4cute5tupleIJiiiiEEENS1_10collective13CollectiveMmaINS1_37MainloopSm90TmaGmmaWarpSpecializedFP8ILi3ENS5_IJNS4_1CILi1EEESB_SB_EEENS1_32KernelTmaWarpSpecializedPingpongEEENS5_IJNSA_ILi64EEENSA_ILi128EEENSA_ILi32EEEEEENS_12float_e5m2_tENS5_IJlSB_lEEESJ_SK_NS4_8TiledMMAINS4_8MMA_AtomIJNS4_4SM904GMMA31MMA_64x128x32_F32E5M2E5M2_SS_TNILNSO_7ScaleInE1ELSQ_1EEEEEENS4_6LayoutISC_NS5_IJNSA_ILi0EEESU_SU_EEEEENS5_IJNS4_10UnderscoreESX_SX_EEEEENS4_13SM90_TMA_LOADENS4_14ComposedLayoutINS4_7SwizzleILi1ELi4ELi3EEENS4_18smem_ptr_flag_bitsILi8EEENST_INS5_IJNSA_ILi8EEESH_EEENS5_IJSH_SB_EEEEEEEvNS4_8identityES10_S1A_vS1B_EENS_8epilogue10collective6detail29Sm90TmaWarpSpecializedAdapterINS1E_15DefaultEpilogueISJ_SK_SK_NS1D_6thread17LinearCombinationISJ_Li1EffLNS1I_9ScaleType4KindE0ELNS_15FloatRoundStyleE2ESJ_EENS1_15EpilogueDefaultEEEEEvvEEEEvNT_6ParamsE,@function
        .size           _ZN7cutlass13device_kernelINS_4gemm6kernel13GemmUniversalIN4cute5tupleIJiiiiEEENS1_10collective13CollectiveMmaINS1_37MainloopSm90TmaGmmaWarpSpecializedFP8ILi3ENS5_IJNS4_1CILi1EEESB_SB_EEENS1_32KernelTmaWarpSpecializedPingpongEEENS5_IJNSA_ILi64EEENSA_ILi128EEENSA_ILi32EEEEEENS_12float_e5m2_tENS5_IJlSB_lEEESJ_SK_NS4_8TiledMMAINS4_8MMA_AtomIJNS4_4SM904GMMA31MMA_64x128x32_F32E5M2E5M2_SS_TNILNSO_7ScaleInE1ELSQ_1EEEEEENS4_6LayoutISC_NS5_IJNSA_ILi0EEESU_SU_EEEEENS5_IJNS4_10UnderscoreESX_SX_EEEEENS4_13SM90_TMA_LOADENS4_14ComposedLayoutINS4_7SwizzleILi1ELi4ELi3EEENS4_18smem_ptr_flag_bitsILi8EEENST_INS5_IJNSA_ILi8EEESH_EEENS5_IJSH_SB_EEEEEEEvNS4_8identityES10_S1A_vS1B_EENS_8epilogue10collective6detail29Sm90TmaWarpSpecializedAdapterINS1E_15DefaultEpilogueISJ_SK_SK_NS1D_6thread17LinearCombinationISJ_Li1EffLNS1I_9ScaleType4KindE0ELNS_15FloatRoundStyleE2ESJ_EENS1_15EpilogueDefaultEEEEEvvEEEEvNT_6ParamsE,(.L_x_202 - _ZN7cutlass13device_kernelINS_4gemm6kernel13GemmUniversalIN4cute5tupleIJiiiiEEENS1_10collective13CollectiveMmaINS1_37MainloopSm90TmaGmmaWarpSpecializedFP8ILi3ENS5_IJNS4_1CILi1EEESB_SB_EEENS1_32KernelTmaWarpSpecializedPingpongEEENS5_IJNSA_ILi64EEENSA_ILi128EEENSA_ILi32EEEEEENS_12float_e5m2_tENS5_IJlSB_lEEESJ_SK_NS4_8TiledMMAINS4_8MMA_AtomIJNS4_4SM904GMMA31MMA_64x128x32_F32E5M2E5M2_SS_TNILNSO_7ScaleInE1ELSQ_1EEEEEENS4_6LayoutISC_NS5_IJNSA_ILi0EEESU_SU_EEEEENS5_IJNS4_10UnderscoreESX_SX_EEEEENS4_13SM90_TMA_LOADENS4_14ComposedLayoutINS4_7SwizzleILi1ELi4ELi3EEENS4_18smem_ptr_flag_bitsILi8EEENST_INS5_IJNSA_ILi8EEESH_EEENS5_IJSH_SB_EEEEEEEvNS4_8identityES10_S1A_vS1B_EENS_8epilogue10collective6detail29Sm90TmaWarpSpecializedAdapterINS1E_15DefaultEpilogueISJ_SK_SK_NS1D_6thread17LinearCombinationISJ_Li1EffLNS1I_9ScaleType4KindE0ELNS_15FloatRoundStyleE2ESJ_EENS1_15EpilogueDefaultEEEEEvvEEEEvNT_6ParamsE)
        .other          _ZN7cutlass13device_kernelINS_4gemm6kernel13GemmUniversalIN4cute5tupleIJiiiiEEENS1_10collective13CollectiveMmaINS1_37MainloopSm90TmaGmmaWarpSpecializedFP8ILi3ENS5_IJNS4_1CILi1EEESB_SB_EEENS1_32KernelTmaWarpSpecializedPingpongEEENS5_IJNSA_ILi64EEENSA_ILi128EEENSA_ILi32EEEEEENS_12float_e5m2_tENS5_IJlSB_lEEESJ_SK_NS4_8TiledMMAINS4_8MMA_AtomIJNS4_4SM904GMMA31MMA_64x128x32_F32E5M2E5M2_SS_TNILNSO_7ScaleInE1ELSQ_1EEEEEENS4_6LayoutISC_NS5_IJNSA_ILi0EEESU_SU_EEEEENS5_IJNS4_10UnderscoreESX_SX_EEEEENS4_13SM90_TMA_LOADENS4_14ComposedLayoutINS4_7SwizzleILi1ELi4ELi3EEENS4_18smem_ptr_flag_bitsILi8EEENST_INS5_IJNSA_ILi8EEESH_EEENS5_IJSH_SB_EEEEEEEvNS4_8identityES10_S1A_vS1B_EENS_8epilogue10collective6detail29Sm90TmaWarpSpecializedAdapterINS1E_15DefaultEpilogueISJ_SK_SK_NS1D_6thread17LinearCombinationISJ_Li1EffLNS1I_9ScaleType4KindE0ELNS_15FloatRoundStyleE2ESJ_EENS1_15EpilogueDefaultEEEEEvvEEEEvNT_6ParamsE,@"STO_CUDA_ENTRY STV_DEFAULT"
_ZN7cutlass13device_kernelINS_4gemm6kernel13GemmUniversalIN4cute5tupleIJiiiiEEENS1_10collective13CollectiveMmaINS1_37MainloopSm90TmaGmmaWarpSpecializedFP8ILi3ENS5_IJNS4_1CILi1EEESB_SB_EEENS1_32KernelTmaWarpSpecializedPingpongEEENS5_IJNSA_ILi64EEENSA_ILi128EEENSA_ILi32EEEEEENS_12float_e5m2_tENS5_IJlSB_lEEESJ_SK_NS4_8TiledMMAINS4_8MMA_AtomIJNS4_4SM904GMMA31MMA_64x128x32_F32E5M2E5M2_SS_TNILNSO_7ScaleInE1ELSQ_1EEEEEENS4_6LayoutISC_NS5_IJNSA_ILi0EEESU_SU_EEEEENS5_IJNS4_10UnderscoreESX_SX_EEEEENS4_13SM90_TMA_LOADENS4_14ComposedLayoutINS4_7SwizzleILi1ELi4ELi3EEENS4_18smem_ptr_flag_bitsILi8EEENST_INS5_IJNSA_ILi8EEESH_EEENS5_IJSH_SB_EEEEEEEvNS4_8identityES10_S1A_vS1B_EENS_8epilogue10collective6detail29Sm90TmaWarpSpecializedAdapterINS1E_15DefaultEpilogueISJ_SK_SK_NS1D_6thread17LinearCombinationISJ_Li1EffLNS1I_9ScaleType4KindE0ELNS_15FloatRoundStyleE2ESJ_EENS1_15EpilogueDefaultEEEEEvvEEEEvNT_6ParamsE:
[----:B------:R-:W-:Y:S01]  /*0000*/  LDC R1, c[0x0][0x28] ;  /* 0x00000a00ff017b82 */ /* 0x000fe20000000800 */
[----:B------:R-:W0:Y:S01]  /*0010*/  S2R R13, SR_TID.X ;  /* 0x00000000000d7919 */ /* 0x000e220000002100 */
[----:B------:R-:W-:Y:S01]  /*0020*/  ELECT P0, URZ, PT ;  /* 0x00000000003f782f */ /* 0x000fe20003800000 */
[----:B------:R-:W-:Y:S01]  /*0030*/  BSSY B0, `(.L_x_0) ;  /* 0x000000f000007945 */ /* 0x000fe20003800000 */
[--C-:B0-----:R-:W-:Y:S02]  /*0040*/  SHF.R.U32.HI R0, RZ, 0x5, R13.reuse ;  /* 0x00000005ff007819 */ /* 0x101fe4000001160d */
[----:B------:R-:W-:-:S03]  /*0050*/  SHF.R.U32.HI R4, RZ, 0x7, R13 ;  /* 0x00000007ff047819 */ /* 0x000fc6000001160d */
[----:B------:R-:W0:Y:S04]  /*0060*/  SHFL.IDX PT, R2, R0, RZ, 0x1f ;  /* 0x00001fff00027589 */ /* 0x000e2800000e0000 */
[----:B------:R1:W2:Y:S01]  /*0070*/  SHFL.IDX PT, R5, R4, RZ, 0x1f ;  /* 0x00001fff04057589 */ /* 0x0002a200000e0000 */
[----:B0-----:R-:W-:-:S13]  /*0080*/  ISETP.NE.OR P0, PT, R2, RZ, !P0 ;  /* 0x000000ff0200720c */ /* 0x001fda0004705670 */
[----:B-12---:R-:W-:Y:S05]  /*0090*/  @P0 BRA `(.L_x_1) ;  /* 0x0000000000200947 */ /* 0x006fea0003800000 */
[----:B------:R-:W-:Y:S02]  /*00a0*/  ULDC.64 UR4, c[0x0][0x198] ;  /* 0x0000660000047ab9 */ /* 0x000fe40000000a00 */
[----:B------:R-:W-:Y:S02]  /*00b0*/  UIADD3 UR6, UP0, UR4, 0xf0, URZ ;  /* 0x000000f004067890 */ /* 0x000fe4000ff1e03f */
[----:B------:R-:W-:Y:S02]  /*00c0*/  UIADD3 UR4, UP1, UR4, 0x1f0, URZ ;  /* 0x000001f004047890 */ /* 0x000fe4000ff3e03f */
[----:B------:R-:W-:Y:S02]  /*00d0*/  UIADD3.X UR7, URZ, UR5, URZ, UP0, !UPT ;  /* 0x000000053f077290 */ /* 0x000fe400087fe43f */
[----:B------:R-:W-:-:S07]  /*00e0*/  UIADD3.X UR5, URZ, UR5, URZ, UP1, !UPT ;  /* 0x000000053f057290 */ /* 0x000fce0008ffe43f */
[----:B------:R0:W-:Y:S02]  /*00f0*/  UTMACCTL.PF [UR6] ;  /* 0x00000000060079b9 */ /* 0x0001e40008040000 */
[----:B------:R0:W-:Y:S02]  /*0100*/  UTMACCTL.PF [UR4] ;  /* 0x00000000040079b9 */ /* 0x0001e40008040000 */
[----:B0-----:R-:W-:Y:S01]  /*0110*/  NOP ;  /* 0x0000000000007918 */ /* 0x001fe20000000000 */
.L_x_1:
[----:B------:R-:W-:Y:S05]  /*0120*/  BSYNC B0 ;  /* 0x0000000000007941 */ /* 0x000fea0003800000 */
.L_x_0:
[----:B------:R-:W0:Y:S02]  /*0130*/  SHFL.IDX PT, R3, R0, RZ, 0x1f ;  /* 0x00001fff00037589 */ /* 0x000e2400000e0000 */
[----:B0-----:R-:W-:-:S13]  /*0140*/  ISETP.NE.AND P0, PT, R3, RZ, PT ;  /* 0x000000ff0300720c */ /* 0x001fda0003f05270 */
[----:B------:R-:W-:Y:S05]  /*0150*/  @P0 BRA `(.L_x_2) ;  /* 0x0000000000500947 */ /* 0x000fea0003800000 */
[----:B------:R-:W0:Y:S01]  /*0160*/  S2UR UR8, SR_CgaCtaId ;  /* 0x00000000000879c3 */ /* 0x000e220000008800 */
[----:B------:R-:W-:Y:S01]  /*0170*/  UMOV UR4, 0x400 ;  /* 0x0000040000047882 */ /* 0x000fe20000000000 */
[----:B------:R-:W-:Y:S01]  /*0180*/  UMOV UR5, 0x1 ;  /* 0x0000000100057882 */ /* 0x000fe20000000000 */
[----:B------:R-:W-:Y:S01]  /*0190*/  UMOV UR6, 0x80 ;  /* 0x0000008000067882 */ /* 0x000fe20000000000 */
[----:B------:R-:W-:Y:S01]  /*01a0*/  ELECT P0, URZ, PT ;  /* 0x00000000003f782f */ /* 0x000fe20003800000 */
[----:B------:R-:W-:-:S04]  /*01b0*/  UIADD3 UR6, -UR6, 0x100000, URZ ;  /* 0x0010000006067890 */ /* 0x000fc8000fffe13f */
[----:B------:R-:W-:Y:S02]  /*01c0*/  USHF.L.U32 UR7, UR6, 0xb, URZ ;  /* 0x0000000b06077899 */ /* 0x000fe4000800063f */
[----:B------:R-:W-:Y:S02]  /*01d0*/  USHF.L.U32 UR6, UR6, 0x1, URZ ;  /* 0x0000000106067899 */ /* 0x000fe4000800063f */
[----:B0-----:R-:W-:Y:S02]  /*01e0*/  ULEA UR8, UR8, UR4, 0x18 ;  /* 0x0000000408087291 */ /* 0x001fe4000f8ec03f */
[----:B------:R-:W-:-:S04]  /*01f0*/  UIADD3 UR4, -UR5, 0x100000, URZ ;  /* 0x0010000005047890 */ /* 0x000fc8000fffe13f */
[----:B------:R-:W-:Y:S02]  /*0200*/  USHF.L.U32 UR5, UR4, 0xb, URZ ;  /* 0x0000000b04057899 */ /* 0x000fe4000800063f */
[----:B------:R-:W-:Y:S01]  /*0210*/  USHF.L.U32 UR4, UR4, 0x1, URZ ;  /* 0x0000000104047899 */ /* 0x000fe2000800063f */
[----:B------:R-:W0:Y:S11]  /*0220*/  FENCE.VIEW.ASYNC.S ;  /* 0x00000000000073c6 */ /* 0x000e360000000000 */
[----:B0-----:R0:W1:Y:S01]  /*0230*/  SYNCS.EXCH.64 URZ, [UR8], UR4 ;  /* 0x00000004083f75b2 */ /* 0x0010620008000100 */
[----:B------:R0:W2:Y:S01]  /*0240*/  SYNCS.EXCH.64 URZ, [UR8+0x18], UR6 ;  /* 0x00001806083f75b2 */ /* 0x0000a20008000100 */
[----:B------:R0:W3:Y:S01]  /*0250*/  SYNCS.EXCH.64 URZ, [UR8+0x8], UR4 ;  /* 0x00000804083f75b2 */ /* 0x0000e20008000100 */
[----:B------:R0:W4:Y:S01]  /*0260*/  SYNCS.EXCH.64 URZ, [UR8+0x20], UR6 ;  /* 0x00002006083f75b2 */ /* 0x0001220008000100 */
[----:B------:R0:W0:Y:S01]  /*0270*/  SYNCS.EXCH.64 URZ, [UR8+0x10], UR4 ;  /* 0x00001004083f75b2 */ /* 0x0000220008000100 */
[----:B------:R0:W0:Y:S01]  /*0280*/  SYNCS.EXCH.64 URZ, [UR8+0x28], UR6 ;  /* 0x00002806083f75b2 */ /* 0x0000220008000100 */
[----:B------:R-:W-:Y:S01]  /*0290*/  NOP ;  /* 0x0000000000007918 */ /* 0x000fe20000000000 */
.L_x_2:
[----:B------:R-:W5:Y:S01]  /*02a0*/  SHFL.IDX PT, R6, R0, RZ, 0x1f ;  /* 0x00001fff00067589 */ /* 0x000f6200000e0000 */
[----:B------:R-:W-:Y:S01]  /*02b0*/  ELECT P0, URZ, PT ;  /* 0x00000000003f782f */ /* 0x000fe20003800000 */
[----:B------:R-:W-:Y:S01]  /*02c0*/  NOP ;  /* 0x0000000000007918 */ /* 0x000fe20000000000 */
[----:B------:R-:W-:Y:S01]  /*02d0*/  ELECT P1, URZ, PT ;  /* 0x00000000003f782f */ /* 0x000fe20003820000 */
[----:B------:R1:W2:Y:S01]  /*02e0*/  SHFL.IDX PT, R3, R0, RZ, 0x1f ;  /* 0x00001fff00037589 */ /* 0x0002a200000e0000 */
[----:B0-----:R-:W-:Y:S01]  /*02f0*/  UMOV UR4, 0x20 ;  /* 0x0000002000047882 */ /* 0x001fe20000000000 */
[----:B------:R-:W-:Y:S01]  /*0300*/  UMOV UR11, 0x80 ;  /* 0x00000080000b7882 */ /* 0x000fe20000000000 */
[----:B------:R-:W-:Y:S01]  /*0310*/  NOP ;  /* 0x0000000000007918 */ /* 0x000fe20000000000 */
[----:B------:R-:W0:Y:S01]  /*0320*/  SHFL.IDX PT, R4, R4, RZ, 0x1f ;  /* 0x00001fff04047589 */ /* 0x000e2200000e0000 */
[C---:B------:R-:W-:Y:S01]  /*0330*/  VIADD R33, R5.reuse, 0xffffffff ;  /* 0xffffffff05217836 */ /* 0x040fe20000000000 */
[----:B------:R-:W-:Y:S01]  /*0340*/  ULDC.64 UR18, c[0x0][0x208] ;  /* 0x0000820000127ab9 */ /* 0x000fe20000000a00 */
[----:B------:R-:W-:-:S02]  /*0350*/  ISETP.NE.AND P3, PT, R5, RZ, PT ;  /* 0x000000ff0500720c */ /* 0x000fc40003f65270 */
[----:B-1----:R-:W-:Y:S02]  /*0360*/  SHF.R.S32.HI R0, RZ, 0x1f, R13 ;  /* 0x0000001fff007819 */ /* 0x002fe4000001140d */
[----:B------:R-:W-:Y:S02]  /*0370*/  ISETP.GE.U32.AND P2, PT, R33, 0x2, PT ;  /* 0x000000022100780c */ /* 0x000fe40003f46070 */
[----:B------:R-:W-:-:S04]  /*0380*/  LEA.HI R0, R0, R13, RZ, 0x7 ;  /* 0x0000000d00007211 */ /* 0x000fc800078f38ff */
[----:B------:R-:W-:Y:S02]  /*0390*/  LOP3.LUT R0, R0, 0xffffff80, RZ, 0xc0, !PT ;  /* 0xffffff8000007812 */ /* 0x000fe400078ec0ff */
[----:B-----5:R-:W-:-:S03]  /*03a0*/  ISETP.NE.OR P0, PT, R6, RZ, !P0 ;  /* 0x000000ff0600720c */ /* 0x020fc60004705670 */
[----:B------:R-:W-:Y:S01]  /*03b0*/  IMAD.IADD R11, R13, 0x1, -R0 ;  /* 0x000000010d0b7824 */ /* 0x000fe200078e0a00 */
[----:B--2---:R-:W-:Y:S02]  /*03c0*/  ISETP.NE.OR P1, PT, R3, RZ, !P1 ;  /* 0x000000ff0300720c */ /* 0x004fe40004f25670 */
[----:B------:R-:W-:Y:S02]  /*03d0*/  SHF.R.S32.HI R3, RZ, 0x1f, R2 ;  /* 0x0000001fff037819 */ /* 0x000fe40000011402 */
[----:B0-----:R-:W-:Y:S02]  /*03e0*/  R2UR UR15, R4 ;  /* 0x00000000040f72ca */ /* 0x001fe400000e0000 */
[----:B------:R-:W-:-:S03]  /*03f0*/  LEA.HI R3, R3, R2, RZ, 0x2 ;  /* 0x0000000203037211 */ /* 0x000fc600078f10ff */
[----:B------:R-:W-:Y:S01]  /*0400*/  VOTEU.ALL UP0, P0 ;  /* 0x00000000003f7886 */ /* 0x000fe20000000000 */
[----:B------:R-:W-:-:S03]  /*0410*/  LOP3.LUT R3, R3, 0xfffffffc, RZ, 0xc0, !PT ;  /* 0xfffffffc03037812 */ /* 0x000fc600078ec0ff */
[----:B------:R-:W-:Y:S01]  /*0420*/  VOTEU.ALL UP1, P1 ;  /* 0x00000000003f7886 */ /* 0x000fe20000820000 */
[----:B------:R-:W0:Y:S01]  /*0430*/  @!UP0 S2UR UR7, SR_CgaCtaId ;  /* 0x00000000000789c3 */ /* 0x000e220000008800 */
[----:B------:R-:W-:Y:S01]  /*0440*/  @!UP0 UMOV UR6, 0x400 ;  /* 0x0000040000068882 */ /* 0x000fe20000000000 */
[----:B------:R-:W-:-:S04]  /*0450*/  @!UP0 UIADD3 UR4, -UR4, 0x100000, URZ ;  /* 0x0010000004048890 */ /* 0x000fc8000fffe13f */
[----:B------:R-:W-:Y:S02]  /*0460*/  @!UP0 USHF.L.U32 UR5, UR4, 0xb, URZ ;  /* 0x0000000b04058899 */ /* 0x000fe4000800063f */
[----:B------:R-:W-:Y:S01]  /*0470*/  @!UP0 USHF.L.U32 UR4, UR4, 0x1, URZ ;  /* 0x0000000104048899 */ /* 0x000fe2000800063f */
[----:B------:R-:W-:Y:S01]  /*0480*/  IMAD.IADD R20, R2, 0x1, -R3 ;  /* 0x0000000102147824 */ /* 0x000fe200078e0a03 */
[----:B------:R-:W-:Y:S01]  /*0490*/  @!UP1 UMOV UR9, 0x400 ;  /* 0x0000040000099882 */ /* 0x000fe20000000000 */
[----:B------:R-:W-:Y:S01]  /*04a0*/  VOTEU.ALL UP2, P1 ;  /* 0x00000000003f7886 */ /* 0x000fe20000840000 */
[----:B------:R-:W-:Y:S01]  /*04b0*/  VOTEU.ALL UP3, P1 ;  /* 0x00000000003f7886 */ /* 0x000fe20000860000 */
[----:B------:R-:W-:Y:S01]  /*04c0*/  VOTEU.ALL UP4, P1 ;  /* 0x00000000003f7886 */ /* 0x000fe20000880000 */
[----:B------:R-:W1:Y:S01]  /*04d0*/  @!UP1 S2UR UR10, SR_CgaCtaId ;  /* 0x00000000000a99c3 */ /* 0x000e620000008800 */
[----:B------:R-:W-:Y:S01]  /*04e0*/  VOTEU.ALL UP5, P1 ;  /* 0x00000000003f7886 */ /* 0x000fe200008a0000 */
[----:B0-----:R-:W-:-:S02]  /*04f0*/  @!UP0 ULEA UR8, UR7, UR6, 0x18 ;  /* 0x0000000607088291 */ /* 0x001fc4000f8ec03f */
[----:B------:R-:W-:-:S04]  /*0500*/  @!UP1 UIADD3 UR6, -UR11, 0x100000, URZ ;  /* 0x001000000b069890 */ /* 0x000fc8000fffe13f */
[----:B------:R-:W-:Y:S02]  /*0510*/  @!UP1 USHF.L.U32 UR7, UR6, 0xb, URZ ;  /* 0x0000000b06079899 */ /* 0x000fe4000800063f */
[----:B------:R-:W-:Y:S01]  /*0520*/  @!UP1 USHF.L.U32 UR6, UR6, 0x1, URZ ;  /* 0x0000000106069899 */ /* 0x000fe2000800063f */
[----:B------:R-:W-:Y:S01]  /*0530*/  VOTEU.ALL UP0, P0 ;  /* 0x00000000003f7886 */ /* 0x000fe20000000000 */
[----:B-1----:R-:W-:Y:S01]  /*0540*/  @!UP1 ULEA UR9, UR10, UR9, 0x18 ;  /* 0x000000090a099291 */ /* 0x002fe2000f8ec03f */
[----:B------:R-:W-:Y:S02]  /*0550*/  VOTEU.ALL UP1, P0 ;  /* 0x00000000003f7886 */ /* 0x000fe40000020000 */
[----:B------:R-:W-:Y:S01]  /*0560*/  ULDC.64 UR10, c[0x0][0x598] ;  /* 0x00016600000a7ab9 */ /* 0x000fe20000000a00 */
[----:B------:R-:W-:Y:S01]  /*0570*/  ISETP.NE.AND P0, PT, R20, 0x3, PT ;  /* 0x000000031400780c */ /* 0x000fe20003f05270 */
[----:B------:R-:W0:Y:S02]  /*0580*/  FENCE.VIEW.ASYNC.S ;  /* 0x00000000000073c6 */ /* 0x000e240000000000 */
[----:B0-----:R0:W3:Y:S01]  /*0590*/  @!UP0 SYNCS.EXCH.64 URZ, [UR8+0x60], UR4 ;  /* 0x00006004083f85b2 */ /* 0x0010e20008000100 */
[----:B------:R-:W-:-:S02]  /*05a0*/  ISETP.NE.U32.AND P1, PT, RZ, UR10, PT ;  /* 0x0000000aff007c0c */ /* 0x000fc4000bf25070 */
[----:B------:R-:W-:Y:S02]  /*05b0*/  ISETP.EQ.OR P0, PT, R20, RZ, !P0 ;  /* 0x000000ff1400720c */ /* 0x000fe40004702670 */
[----:B------:R-:W-:Y:S02]  /*05c0*/  ISETP.NE.AND.EX P1, PT, RZ, UR11, PT, P1 ;  /* 0x0000000bff007c0c */ /* 0x000fe4000bf25310 */
[----:B------:R-:W-:-:S04]  /*05d0*/  ISETP.EQ.AND P0, PT, R5, RZ, P0 ;  /* 0x000000ff0500720c */ /* 0x000fc80000702270 */
[----:B------:R-:W-:-:S04]  /*05e0*/  SEL R7, RZ, 0x1, !P0 ;  /* 0x00000001ff077807 */ /* 0x000fc80004000000 */
[----:B------:R-:W-:Y:S01]  /*05f0*/  SEL R7, R7, 0x2, P2 ;  /* 0x0000000207077807 */ /* 0x000fe20001000000 */
[----:B------:R0:W3:Y:S01]  /*0600*/  @!UP1 SYNCS.EXCH.64 URZ, [UR8+0x68], UR4 ;  /* 0x00006804083f95b2 */ /* 0x0000e20008000100 */
[----:B------:R-:W-:Y:S01]  /*0610*/  NOP ;  /* 0x0000000000007918 */ /* 0x000fe20000000000 */
[----:B------:R0:W3:Y:S01]  /*0620*/  @!UP2 SYNCS.EXCH.64 URZ, [UR9+0x40], UR6 ;  /* 0x00004006093fa5b2 */ /* 0x0000e20008000100 */
[----:B------:R0:W3:Y:S01]  /*0630*/  @!UP3 SYNCS.EXCH.64 URZ, [UR9+0x48], UR6 ;  /* 0x00004806093fb5b2 */ /* 0x0000e20008000100 */
[----:B------:R0:W3:Y:S01]  /*0640*/  @!UP4 SYNCS.EXCH.64 URZ, [UR9+0x50], UR6 ;  /* 0x00005006093fc5b2 */ /* 0x0000e20008000100 */
[----:B------:R0:W3:Y:S01]  /*0650*/  @!UP5 SYNCS.EXCH.64 URZ, [UR9+0x58], UR6 ;  /* 0x00005806093fd5b2 */ /* 0x0000e20008000100 */
[----:B------:R-:W-:Y:S01]  /*0660*/  NOP ;  /* 0x0000000000007918 */ /* 0x000fe20000000000 */
[----:B---34-:R-:W-:Y:S06]  /*0670*/  BAR.SYNC.DEFER_BLOCKING 0x0 ;  /* 0x0000000000007b1d */ /* 0x018fec0000010000 */
[----:B0-----:R-:W-:Y:S05]  /*0680*/  @!P1 BRA `(.L_x_3) ;  /* 0x00000000001c9947 */ /* 0x001fea0003800000 */
[----:B------:R-:W0:Y:S02]  /*0690*/  LDC.64 R2, c[0x0][0x598] ;  /* 0x00016600ff027b82 */ /* 0x000e240000000a00 */
[----:B0-----:R-:W2:Y:S02]  /*06a0*/  LDG.E.64 R2, desc[UR18][R2.64] ;  /* 0x0000001202027981 */ /* 0x001ea4000c1e1b00 */
[----:B--2---:R-:W-:-:S04]  /*06b0*/  ISETP.NE.U32.AND P0, PT, R2, RZ, PT ;  /* 0x000000ff0200720c */ /* 0x004fc80003f05070 */
[----:B------:R-:W-:-:S13]  /*06c0*/  ISETP.NE.AND.EX P0, PT, R3, RZ, PT, P0 ;  /* 0x000000ff0300720c */ /* 0x000fda0003f05300 */
[----:B------:R-:W-:Y:S05]  /*06d0*/  @!P0 BRA `(.L_x_3) ;  /* 0x0000000000088947 */ /* 0x000fea0003800000 */
[----:B------:R2:W5:Y:S01]  /*06e0*/  LD.E R10, desc[UR18][R2.64] ;  /* 0x00000012020a7980 */ /* 0x000562000c101900 */
[----:B------:R-:W-:Y:S05]  /*06f0*/  BRA `(.L_x_4) ;  /* 0x0000000000207947 */ /* 0x000fea0003800000 */
.L_x_3:
[----:B------:R-:W-:Y:S02]  /*0700*/  ULDC.64 UR4, c[0x0][0x588] ;  /* 0x0001620000047ab9 */ /* 0x000fe40000000a00 */
[----:B------:R-:W-:-:S04]  /*0710*/  ISETP.NE.U32.AND P0, PT, RZ, UR4, PT ;  /* 0x00000004ff007c0c */ /* 0x000fc8000bf05070 */
[----:B------:R-:W-:-:S13]  /*0720*/  ISETP.NE.AND.EX P0, PT, RZ, UR5, PT, P0 ;  /* 0x00000005ff007c0c */ /* 0x000fda000bf05300 */
[----:B------:R-:W-:Y:S05]  /*0730*/  @!P0 BRA `(.L_x_5) ;  /* 0x00000000000c8947 */ /* 0x000fea0003800000 */
[----:B------:R-:W0:Y:S02]  /*0740*/  LDC.64 R2, c[0x0][0x588] ;  /* 0x00016200ff027b82 */ /* 0x000e240000000a00 */
[----:B0-----:R1:W5:Y:S01]  /*0750*/  LDG.E R10, desc[UR18][R2.64] ;  /* 0x00000012020a7981 */ /* 0x001362000c1e1900 */
[----:B------:R-:W-:Y:S05]  /*0760*/  BRA `(.L_x_4) ;  /* 0x0000000000047947 */ /* 0x000fea0003800000 */
.L_x_5:
[----:B------:R-:W0:Y:S02]  /*0770*/  LDC R10, c[0x0][0x580] ;  /* 0x00016000ff0a7b82 */ /* 0x000e240000000800 */
.L_x_4:
[----:B------:R-:W-:Y:S02]  /*0780*/  ULDC.64 UR4, c[0x0][0x5a0] ;  /* 0x0001680000047ab9 */ /* 0x000fe40000000a00 */
[----:B------:R-:W-:-:S04]  /*0790*/  ISETP.NE.U32.AND P0, PT, RZ, UR4, PT ;  /* 0x00000004ff007c0c */ /* 0x000fc8000bf05070 */
[----:B------:R-:W-:-:S13]  /*07a0*/  ISETP.NE.AND.EX P0, PT, RZ, UR5, PT, P0 ;  /* 0x00000005ff007c0c */ /* 0x000fda000bf05300 */
[----:B------:R-:W-:Y:S05]  /*07b0*/  @!P0 BRA `(.L_x_6) ;  /* 0x00000000001c8947 */ /* 0x000fea0003800000 */
[----:B-12---:R-:W1:Y:S02]  /*07c0*/  LDC.64 R2, c[0x0][0x5a0] ;  /* 0x00016800ff027b82 */ /* 0x006e640000000a00 */
[----:B-1----:R-:W2:Y:S02]  /*07d0*/  LDG.E.64 R2, desc[UR18][R2.64] ;  /* 0x0000001202027981 */ /* 0x002ea4000c1e1b00 */
[----:B--2---:R-:W-:-:S04]  /*07e0*/  ISETP.NE.U32.AND P0, PT, R2, RZ, PT ;  /* 0x000000ff0200720c */ /* 0x004fc80003f05070 */
[----:B------:R-:W-:-:S13]  /*07f0*/  ISETP.NE.AND.EX P0, PT, R3, RZ, PT, P0 ;  /* 0x000000ff0300720c */ /* 0x000fda0003f05300 */
[----:B------:R-:W-:Y:S05]  /*0800*/  @!P0 BRA `(.L_x_6) ;  /* 0x0000000000088947 */ /* 0x000fea0003800000 */
[----:B------:R1:W5:Y:S01]  /*0810*/  LD.E R12, desc[UR18][R2.64] ;  /* 0x00000012020c7980 */ /* 0x000362000c101900 */
[----:B------:R-:W-:Y:S05]  /*0820*/  BRA `(.L_x_7) ;  /* 0x0000000000207947 */ /* 0x000fea0003800000 */
.L_x_6:
[----:B------:R-:W-:Y:S02]  /*0830*/  ULDC.64 UR4, c[0x0][0x590] ;  /* 0x0001640000047ab9 */ /* 0x000fe40000000a00 */
[----:B------:R-:W-:-:S04]  /*0840*/  ISETP.NE.U32.AND P0, PT, RZ, UR4, PT ;  /* 0x00000004ff007c0c */ /* 0x000fc8000bf05070 */
[----:B------:R-:W-:-:S13]  /*0850*/  ISETP.NE.AND.EX P0, PT, RZ, UR5, PT, P0 ;  /* 0x00000005ff007c0c */ /* 0x000fda000bf05300 */
[----:B------:R-:W-:Y:S05]  /*0860*/  @!P0 BRA `(.L_x_8) ;  /* 0x00000000000c8947 */ /* 0x000fea0003800000 */
[----:B-12---:R-:W1:Y:S02]  /*0870*/  LDC.64 R2, c[0x0][0x590] ;  /* 0x00016400ff027b82 */ /* 0x006e640000000a00 */
[----:B-1----:R4:W5:Y:S01]  /*0880*/  LDG.E R12, desc[UR18][R2.64] ;  /* 0x00000012020c7981 */ /* 0x002962000c1e1900 */
[----:B------:R-:W-:Y:S05]  /*0890*/  BRA `(.L_x_7) ;  /* 0x0000000000047947 */ /* 0x000fea0003800000 */
.L_x_8:
[----:B------:R-:W3:Y:S02]  /*08a0*/  LDC R12, c[0x0][0x584] ;  /* 0x00016100ff0c7b82 */ /* 0x000ee40000000800 */
.L_x_7:
[----:B------:R-:W0:Y:S01]  /*08b0*/  LDC R0, c[0x0][0x65c] ;  /* 0x00019700ff007b82 */ /* 0x000e220000000800 */
[----:B------:R-:W1:Y:S01]  /*08c0*/  S2R R21, SR_CTAID.Y ;  /* 0x0000000000157919 */ /* 0x000e620000002600 */
[----:B------:R-:W-:Y:S01]  /*08d0*/  ULDC UR8, c[0x0][0x28c] ;  /* 0x0000a30000087ab9 */ /* 0x000fe20000000800 */
[----:B------:R-:W-:Y:S01]  /*08e0*/  ISETP.NE.AND P0, PT, R5, 0x2, PT ;  /* 0x000000020500780c */ /* 0x000fe20003f05270 */
[----:B------:R-:W-:Y:S01]  /*08f0*/  UIADD3 UR8, UR8, 0x1f, URZ ;  /* 0x0000001f08087890 */ /* 0x000fe2000fffe03f */
[----:B------:R-:W3:Y:S01]  /*0900*/  S2R R14, SR_CTAID.X ;  /* 0x00000000000e7919 */ /* 0x000ee20000002500 */
[----:B------:R-:W-:Y:S01]  /*0910*/  UMOV UR4, URZ ;  /* 0x0000003f00047c82 */ /* 0x000fe20008000000 */
[----:B------:R-:W-:Y:S01]  /*0920*/  UMOV UR5, URZ ;  /* 0x0000003f00057c82 */ /* 0x000fe20008000000 */
[----:B------:R-:W-:-:S04]  /*0930*/  USHF.R.S32.HI UR9, URZ, 0x1f, UR8 ;  /* 0x0000001f3f097899 */ /* 0x000fc80008011408 */
[----:B------:R-:W-:-:S04]  /*0940*/  ULEA.HI UR9, UR9, UR8, URZ, 0x5 ;  /* 0x0000000809097291 */ /* 0x000fc8000f8f283f */
[----:B------:R-:W-:Y:S01]  /*0950*/  USHF.R.S32.HI UR13, URZ, 0x5, UR9 ;  /* 0x000000053f0d7899 */ /* 0x000fe20008011409 */
[----:B0-----:R-:W-:-:S13]  /*0960*/  ISETP.NE.AND P2, PT, R0, 0x1, PT ;  /* 0x000000010000780c */ /* 0x001fda0003f45270 */
[----:B------:R-:W3:Y:S01]  /*0970*/  @P2 LDC R15, c[0x0][0x10] ;  /* 0x00000400ff0f2b82 */ /* 0x000ee20000000800 */
[----:B-12-4-:R-:W-:Y:S02]  /*0980*/  @P2 IMAD.MOV.U32 R2, RZ, RZ, R21 ;  /* 0x000000ffff022224 */ /* 0x016fe400078e0015 */
[----:B------:R-:W-:Y:S02]  /*0990*/  @P2 IMAD.MOV.U32 R3, RZ, RZ, RZ ;  /* 0x000000ffff032224 */ /* 0x000fe400078e00ff */
[----:B------:R-:W-:-:S03]  /*09a0*/  @P2 IMAD.MOV.U32 R5, RZ, RZ, RZ ;  /* 0x000000ffff052224 */ /* 0x000fc600078e00ff */
[----:B------:R-:W0:Y:S01]  /*09b0*/  @!P2 LDC R9, c[0x0][0xc] ;  /* 0x00000300ff09ab82 */ /* 0x000e220000000800 */
[----:B------:R-:W-:Y:S01]  /*09c0*/  ULDC UR6, c[0x0][0xc] ;  /* 0x0000030000067ab9 */ /* 0x000fe20000000800 */
[----:B------:R-:W-:Y:S02]  /*09d0*/  ULDC UR7, c[0x0][0x10] ;  /* 0x0000040000077ab9 */ /* 0x000fe40000000800 */
[----:B------:R-:W-:-:S04]  /*09e0*/  UIMAD.WIDE.U32 UR6, UR6, UR7, URZ ;  /* 0x00000007060672a5 */ /* 0x000fc8000f8e003f */
[----:B------:R-:W1:Y:S01]  /*09f0*/  LDC R8, c[0x0][0x14] ;  /* 0x00000500ff087b82 */ /* 0x000e620000000800 */
[----:B---3--:R-:W-:-:S04]  /*0a00*/  @P2 IMAD.WIDE.U32 R2, R14, R15, R2 ;  /* 0x0000000f0e022225 */ /* 0x008fc800078e0002 */
[----:B------:R-:W-:Y:S02]  /*0a10*/  IMAD.MOV.U32 R15, RZ, RZ, RZ ;  /* 0x000000ffff0f7224 */ /* 0x000fe400078e00ff */
[----:B------:R-:W-:Y:S02]  /*0a20*/  @P2 IMAD.IADD R3, R3, 0x1, R5 ;  /* 0x0000000103032824 */ /* 0x000fe400078e0205 */
[----:B0-----:R-:W-:-:S04]  /*0a30*/  @!P2 IMAD.WIDE.U32 R4, R9, R21, R14 ;  /* 0x000000150904a225 */ /* 0x001fc800078e000e */
[----:B------:R-:W-:Y:S02]  /*0a40*/  @!P2 IMAD.MOV.U32 R2, RZ, RZ, R4 ;  /* 0x000000ffff02a224 */ /* 0x000fe400078e0004 */
[----:B------:R-:W-:Y:S02]  /*0a50*/  @!P2 IMAD.MOV.U32 R3, RZ, RZ, R5 ;  /* 0x000000ffff03a224 */ /* 0x000fe400078e0005 */
[C---:B-1----:R-:W-:Y:S02]  /*0a60*/  IMAD R17, R8.reuse, UR7, RZ ;  /* 0x0000000708117c24 */ /* 0x042fe4000f8e02ff */
[----:B------:R-:W-:Y:S01]  /*0a70*/  IMAD.WIDE.U32 R8, R8, UR6, RZ ;  /* 0x0000000608087c25 */ /* 0x000fe2000f8e00ff */
[----:B------:R-:W-:-:S03]  /*0a80*/  ULDC.64 UR6, c[0x0][0x650] ;  /* 0x0001940000067ab9 */ /* 0x000fc60000000a00 */
[----:B------:R-:W-:Y:S01]  /*0a90*/  IMAD.IADD R0, R9, 0x1, R17 ;  /* 0x0000000109007824 */ /* 0x000fe200078e0211 */
[----:B------:R-:W-:Y:S06]  /*0aa0*/  @P0 BRA `(.L_x_9) ;  /* 0x0000000000200947 */ /* 0x000fec0003800000 */
[----:B------:R-:W-:Y:S01]  /*0ab0*/  UISETP.GE.U32.AND UP0, UPT, UR13, 0x3, UPT ;  /* 0x000000030d00788c */ /* 0x000fe2000bf06070 */
[----:B------:R-:W-:Y:S01]  /*0ac0*/  IADD3 R2, P0, R2, R8, RZ ;  /* 0x0000000802027210 */ /* 0x000fe20007f1e0ff */
[----:B------:R-:W-:-:S04]  /*0ad0*/  UIMAD.WIDE.U32 UR4, UR13, -0x55555555, URZ ;  /* 0xaaaaaaab0d0478a5 */ /* 0x000fc8000f8e003f */
[----:B------:R-:W-:Y:S01]  /*0ae0*/  USHF.R.U32.HI UR4, URZ, 0x1, UR5 ;  /* 0x000000013f047899 */ /* 0x000fe20008011605 */
[----:B------:R-:W-:Y:S02]  /*0af0*/  IMAD.X R3, R0, 0x1, R3, P0 ;  /* 0x0000000100037824 */ /* 0x000fe400000e0603 */
[----:B------:R-:W-:Y:S02]  /*0b00*/  UMOV UR5, URZ ;  /* 0x0000003f00057c82 */ /* 0x000fe40008000000 */
[----:B------:R-:W-:Y:S02]  /*0b10*/  @UP0 ULOP3.LUT UR5, UR4, 0x1, URZ, 0xc0, !UPT ;  /* 0x0000000104050892 */ /* 0x000fe4000f8ec03f */
[----:B------:R-:W-:-:S12]  /*0b20*/  UIMAD UR4, UR4, -0x3, UR13 ;  /* 0xfffffffd040478a4 */ /* 0x000fd8000f8e020d */
.L_x_9:
[----:B------:R-:W-:Y:S01]  /*0b30*/  ISETP.GE.U32.AND P0, PT, R2, UR6, PT ;  /* 0x0000000602007c0c */ /* 0x000fe2000bf06070 */
[----:B------:R-:W-:Y:S01]  /*0b40*/  IMAD.MOV.U32 R6, RZ, RZ, -0x1 ;  /* 0xffffffffff067424 */ /* 0x000fe200078e00ff */
[----:B------:R-:W-:Y:S01]  /*0b50*/  PRMT R16, RZ, 0x7610, R16 ;  /* 0x00007610ff107816 */ /* 0x000fe20000000010 */
[----:B------:R-:W-:Y:S01]  /*0b60*/  IMAD.MOV.U32 R5, RZ, RZ, -0x1 ;  /* 0xffffffffff057424 */ /* 0x000fe200078e00ff */
[----:B------:R-:W-:Y:S01]  /*0b70*/  ISETP.GE.U32.AND.EX P0, PT, R3, UR7, PT, P0 ;  /* 0x0000000703007c0c */ /* 0x000fe2000bf06100 */
[----:B------:R-:W-:-:S12]  /*0b80*/  IMAD.MOV.U32 R4, RZ, RZ, -0x1 ;  /* 0xffffffffff047424 */ /* 0x000fd800078e00ff */
[----:B------:R-:W-:Y:S05]  /*0b90*/  @P0 BRA `(.L_x_10) ;  /* 0x00000004005c0947 */ /* 0x000fea0003800000 */
[----:B------:R-:W0:Y:S01]  /*0ba0*/  LDC.64 R24, c[0x0][0x628] ;  /* 0x00018a00ff187b82 */ /* 0x000e220000000a00 */
[----:B------:R-:W-:Y:S02]  /*0bb0*/  IMAD.MOV.U32 R4, RZ, RZ, R2 ;  /* 0x000000ffff047224 */ /* 0x000fe400078e0002 */
[----:B------:R-:W-:-:S05]  /*0bc0*/  IMAD.MOV.U32 R5, RZ, RZ, R3 ;  /* 0x000000ffff057224 */ /* 0x000fca00078e0003 */
[----:B------:R-:W1:Y:S08]  /*0bd0*/  LDC R6, c[0x0][0x630] ;  /* 0x00018c00ff067b82 */ /* 0x000e700000000800 */
[----:B------:R-:W2:Y:S01]  /*0be0*/  LDC.64 R26, c[0x0][0x620] ;  /* 0x00018800ff1a7b82 */ /* 0x000ea20000000a00 */
[----:B0-----:R-:W-:-:S04]  /*0bf0*/  ISETP.NE.U32.AND P0, PT, R24, RZ, PT ;  /* 0x000000ff1800720c */ /* 0x001fc80003f05070 */
[----:B------:R-:W-:-:S13]  /*0c00*/  ISETP.NE.AND.EX P0, PT, R25, RZ, PT, P0 ;  /* 0x000000ff1900720c */ /* 0x000fda0003f05300 */
[----:B-12---:R-:W-:Y:S05]  /*0c10*/  @!P0 BRA `(.L_x_11) ;  /* 0x0000000000288947 */ /* 0x006fea0003800000 */
[----:B------:R-:W0:Y:S02]  /*0c20*/  LDC R19, c[0x0][0x634] ;  /* 0x00018d00ff137b82 */ /* 0x000e240000000800 */
[----:B0-----:R-:W-:-:S05]  /*0c30*/  IADD3 R19, P0, R2, R19, RZ ;  /* 0x0000001302137210 */ /* 0x001fca0007f1e0ff */
[----:B------:R-:W-:-:S04]  /*0c40*/  IMAD.X R23, RZ, RZ, R3, P0 ;  /* 0x000000ffff177224 */ /* 0x000fc800000e0603 */
[----:B------:R-:W-:-:S04]  /*0c50*/  IMAD.WIDE.U32 R4, R23, R24, RZ ;  /* 0x0000001817047225 */ /* 0x000fc800078e00ff */
[----:B------:R-:W-:-:S04]  /*0c60*/  IMAD.WIDE.U32 R16, P0, R19, R25, R4 ;  /* 0x0000001913107225 */ /* 0x000fc80007800004 */
[----:B------:R-:W-:-:S04]  /*0c70*/  IMAD.WIDE.U32 R4, R19, R24, RZ ;  /* 0x0000001813047225 */ /* 0x000fc800078e00ff */
[----:B------:R-:W-:Y:S01]  /*0c80*/  IMAD.X R19, RZ, RZ, RZ, P0 ;  /* 0x000000ffff137224 */ /* 0x000fe200000e06ff */
[----:B------:R-:W-:Y:S01]  /*0c90*/  IADD3 RZ, P0, R5, R16, RZ ;  /* 0x0000001005ff7210 */ /* 0x000fe20007f1e0ff */
[----:B------:R-:W-:-:S04]  /*0ca0*/  IMAD.MOV.U32 R18, RZ, RZ, R17 ;  /* 0x000000ffff127224 */ /* 0x000fc800078e0011 */
[----:B------:R-:W-:-:S08]  /*0cb0*/  IMAD.WIDE.U32.X R4, R23, R25, R18, P0 ;  /* 0x0000001917047225 */ /* 0x000fd000000e0412 */
.L_x_11:
[--C-:B------:R-:W-:Y:S01]  /*0cc0*/  SHF.R.U64 R32, R4, R6, R5.reuse ;  /* 0x0000000604207219 */ /* 0x100fe20000001205 */
[----:B------:R-:W0:Y:S01]  /*0cd0*/  LDC.64 R28, c[0x0][0x640] ;  /* 0x00019000ff1c7b82 */ /* 0x000e220000000a00 */
[----:B------:R-:W-:Y:S01]  /*0ce0*/  I2FP.F32.U32 R4, R14 ;  /* 0x0000000e00047245 */ /* 0x000fe20000201000 */
[----:B------:R-:W-:Y:S01]  /*0cf0*/  ULDC UR6, c[0x0][0x150] ;  /* 0x0000540000067ab9 */ /* 0x000fe20000000800 */
[----:B------:R-:W-:Y:S02]  /*0d00*/  SHF.R.U32.HI R5, RZ, R6, R5 ;  /* 0x00000006ff057219 */ /* 0x000fe40000011605 */
[----:B------:R-:W-:Y:S01]  /*0d10*/  IADD3 R17, P0, RZ, -R32, RZ ;  /* 0x80000020ff117210 */ /* 0x000fe20007f1e0ff */
[----:B------:R-:W-:Y:S01]  /*0d20*/  FMUL R6, R4, UR6 ;  /* 0x0000000604067c20 */ /* 0x000fe20008400000 */
[----:B------:R-:W-:Y:S01]  /*0d30*/  ULDC UR6, c[0x0][0x154] ;  /* 0x0000550000067ab9 */ /* 0x000fe20000000800 */
[----:B------:R-:W1:Y:S02]  /*0d40*/  LDC R18, c[0x0][0x618] ;  /* 0x00018600ff127b82 */ /* 0x000e640000000800 */
[----:B------:R-:W-:-:S02]  /*0d50*/  IMAD.X R19, RZ, RZ, ~R5, P0 ;  /* 0x000000ffff137224 */ /* 0x000fc400000e0e05 */
[----:B------:R-:W2:Y:S01]  /*0d60*/  F2I.U32.TRUNC.NTZ R6, R6 ;  /* 0x0000000600067305 */ /* 0x000ea2000020f000 */
[----:B------:R-:W-:-:S03]  /*0d70*/  IMAD.WIDE.U32 R4, R17, R26, R2 ;  /* 0x0000001a11047225 */ /* 0x000fc600078e0002 */
[----:B------:R-:W3:Y:S01]  /*0d80*/  LDC R15, c[0x0][0x144] ;  /* 0x00005100ff0f7b82 */ /* 0x000ee20000000800 */
[----:B------:R-:W-:-:S04]  /*0d90*/  IMAD R16, R19, R26, RZ ;  /* 0x0000001a13107224 */ /* 0x000fc800078e02ff */
[----:B------:R-:W-:-:S03]  /*0da0*/  IMAD R17, R17, R27, R16 ;  /* 0x0000001b11117224 */ /* 0x000fc600078e0210 */
[----:B------:R-:W4:Y:S01]  /*0db0*/  LDC R22, c[0x0][0x608] ;  /* 0x00018200ff167b82 */ /* 0x000f220000000800 */
[----:B------:R-:W-:Y:S01]  /*0dc0*/  IMAD.IADD R17, R5, 0x1, R17 ;  /* 0x0000000105117824 */ /* 0x000fe200078e0211 */
[----:B0-----:R-:W-:Y:S01]  /*0dd0*/  ISETP.NE.U32.AND P0, PT, R28, RZ, PT ;  /* 0x000000ff1c00720c */ /* 0x001fe20003f05070 */
[----:B--2---:R-:W-:-:S03]  /*0de0*/  IMAD.MOV R5, RZ, RZ, -R6 ;  /* 0x000000ffff057224 */ /* 0x004fc600078e0a06 */
[----:B------:R-:W-:Y:S02]  /*0df0*/  ISETP.NE.AND.EX P0, PT, R29, RZ, PT, P0 ;  /* 0x000000ff1d00720c */ /* 0x000fe40003f05300 */
[----:B------:R-:W0:Y:S01]  /*0e00*/  LDC R19, c[0x0][0x658] ;  /* 0x00019600ff137b82 */ /* 0x000e220000000800 */
[-CC-:B-1----:R-:W-:Y:S02]  /*0e10*/  SHF.R.U64 R26, R4, R18.reuse, R17.reuse ;  /* 0x00000012041a7219 */ /* 0x182fe40000001211 */
[----:B------:R-:W-:Y:S02]  /*0e20*/  I2FP.F32.U32 R4, R21 ;  /* 0x0000001500047245 */ /* 0x000fe40000201000 */
[----:B------:R-:W-:Y:S01]  /*0e30*/  SHF.R.U32.HI R17, RZ, R18, R17 ;  /* 0x00000012ff117219 */ /* 0x000fe20000011611 */
[----:B------:R-:W-:Y:S02]  /*0e40*/  IMAD.MOV.U32 R18, RZ, RZ, 0x1 ;  /* 0x00000001ff127424 */ /* 0x000fe400078e00ff */
[----:B------:R-:W1:Y:S01]  /*0e50*/  LDC R24, c[0x0][0x148] ;  /* 0x00005200ff187b82 */ /* 0x000e620000000800 */
[----:B---3--:R-:W-:-:S02]  /*0e60*/  IMAD R6, R15, R5, R14 ;  /* 0x000000050f067224 */ /* 0x008fc400078e020e */
[----:B------:R-:W-:Y:S01]  /*0e70*/  FMUL R5, R4, UR6 ;  /* 0x0000000604057c20 */ /* 0x000fe20008400000 */
[----:B------:R-:W-:-:S04]  /*0e80*/  IMAD.MOV.U32 R4, RZ, RZ, -0x1 ;  /* 0xffffffffff047424 */ /* 0x000fc800078e00ff */
[----:B------:R-:W2:Y:S01]  /*0e90*/  LDC R25, c[0x0][0x600] ;  /* 0x00018000ff197b82 */ /* 0x000ea20000000800 */
[-CC-:B----4-:R-:W-:Y:S02]  /*0ea0*/  SHF.R.U64 R34, R26, R22.reuse, R17.reuse ;  /* 0x000000161a227219 */ /* 0x190fe40000001211 */
[----:B------:R-:W-:Y:S02]  /*0eb0*/  SHF.R.U32.HI R14, RZ, R22, R17 ;  /* 0x00000016ff0e7219 */ /* 0x000fe40000011611 */
[----:B------:R3:W4:Y:S03]  /*0ec0*/  F2I.U32.TRUNC.NTZ R22, R5 ;  /* 0x0000000500167305 */ /* 0x000726000020f000 */
[----:B------:R-:W1:Y:S01]  /*0ed0*/  LDC R27, c[0x0][0x648] ;  /* 0x00019200ff1b7b82 */ /* 0x000e620000000800 */
[-C--:B0-----:R-:W-:Y:S02]  /*0ee0*/  SHF.R.U64 R36, R34, R19.reuse, R14 ;  /* 0x0000001322247219 */ /* 0x081fe4000000120e */
[----:B------:R-:W-:-:S02]  /*0ef0*/  SHF.L.U32 R4, R4, R19, RZ ;  /* 0x0000001304047219 */ /* 0x000fc400000006ff */
[-C--:B------:R-:W-:Y:S02]  /*0f00*/  SHF.R.U32.HI R14, RZ, R19.reuse, R14 ;  /* 0x00000013ff0e7219 */ /* 0x080fe4000001160e */
[----:B------:R-:W-:Y:S01]  /*0f10*/  SHF.L.U32 R18, R18, R19, RZ ;  /* 0x0000001312127219 */ /* 0x000fe200000006ff */
[----:B------:R-:W0:Y:S01]  /*0f20*/  LDC R31, c[0x0][0x638] ;  /* 0x00018e00ff1f7b82 */ /* 0x000e220000000800 */
[----:B------:R-:W-:Y:S01]  /*0f30*/  LOP3.LUT R19, RZ, R4, RZ, 0x33, !PT ;  /* 0x00000004ff137212 */ /* 0x000fe200078e33ff */
[----:B------:R-:W-:Y:S02]  /*0f40*/  IMAD.MOV.U32 R4, RZ, RZ, R36 ;  /* 0x000000ffff047224 */ /* 0x000fe400078e0024 */
[----:B---3--:R-:W-:-:S04]  /*0f50*/  IMAD.MOV.U32 R5, RZ, RZ, R14 ;  /* 0x000000ffff057224 */ /* 0x008fc800078e000e */
[----:B------:R-:W3:Y:S01]  /*0f60*/  LDC R30, c[0x0][0x610] ;  /* 0x00018400ff1e7b82 */ /* 0x000ee20000000800 */
[----:B----4-:R-:W-:Y:S05]  /*0f70*/  @!P0 BRA `(.L_x_12) ;  /* 0x0000000000288947 */ /* 0x010fea0003800000 */
[----:B------:R-:W4:Y:S02]  /*0f80*/  LDC R17, c[0x0][0x64c] ;  /* 0x00019300ff117b82 */ /* 0x000f240000000800 */
[----:B----4-:R-:W-:-:S05]  /*0f90*/  IADD3 R17, P0, R36, R17, RZ ;  /* 0x0000001124117210 */ /* 0x010fca0007f1e0ff */
        /* <DEDUP_REMOVED lines=8> */
.L_x_12:
[----:B-1----:R-:W-:Y:S01]  /*1020*/  SHF.R.U64 R4, R4, R27, R5 ;  /* 0x0000001b04047219 */ /* 0x002fe20000001205 */
[----:B--2---:R-:W-:Y:S01]  /*1030*/  VIADD R5, R25, 0xffffffff ;  /* 0xffffffff19057836 */ /* 0x004fe20000000000 */
[----:B------:R-:W-:Y:S01]  /*1040*/  LOP3.LUT R19, R34, R19, RZ, 0xc0, !PT ;  /* 0x0000001322137212 */ /* 0x000fe200078ec0ff */
[----:B------:R-:W-:Y:S02]  /*1050*/  IMAD.MOV R22, RZ, RZ, -R22 ;  /* 0x000000ffff167224 */ /* 0x000fe400078e0a16 */
[----:B------:R-:W-:Y:S01]  /*1060*/  IMAD.MOV R14, RZ, RZ, -R4 ;  /* 0x000000ffff0e7224 */ /* 0x000fe200078e0a04 */
[----:B------:R-:W-:Y:S01]  /*1070*/  LOP3.LUT R5, R26, R5, RZ, 0xc0, !PT ;  /* 0x000000051a057212 */ /* 0x000fe200078ec0ff */
[----:B------:R-:W-:Y:S02]  /*1080*/  IMAD R19, R18, R4, R19 ;  /* 0x0000000412137224 */ /* 0x000fe400078e0213 */
[----:B------:R-:W-:Y:S02]  /*1090*/  @P2 IMAD R6, R24, R22, R21 ;  /* 0x0000001618062224 */ /* 0x000fe400078e0215 */
[----:B0-----:R-:W-:-:S02]  /*10a0*/  IMAD R4, R14, R31, R36 ;  /* 0x0000001f0e047224 */ /* 0x001fc400078e0224 */
[----:B---3--:R-:W-:Y:S02]  /*10b0*/  IMAD R6, R19, R30, R6 ;  /* 0x0000001e13067224 */ /* 0x008fe400078e0206 */
[----:B------:R-:W-:Y:S02]  /*10c0*/  IMAD R15, R4, R25, R5 ;  /* 0x00000019040f7224 */ /* 0x000fe400078e0205 */
[----:B------:R-:W-:Y:S02]  /*10d0*/  IMAD.MOV.U32 R16, RZ, RZ, 0x1 ;  /* 0x00000001ff107424 */ /* 0x000fe400078e00ff */
[----:B------:R-:W-:Y:S01]  /*10e0*/  IMAD.MOV.U32 R4, RZ, RZ, R32 ;  /* 0x000000ffff047224 */ /* 0x000fe200078e0020 */
[----:B------:R-:W-:Y:S02]  /*10f0*/  SEL R5, R15, R6, !P2 ;  /* 0x000000060f057207 */ /* 0x000fe40005000000 */
[----:B------:R-:W-:-:S07]  /*1100*/  SEL R6, R6, R15, !P2 ;  /* 0x0000000f06067207 */ /* 0x000fce0005000000 */
.L_x_10:
[----:B------:R-:W-:Y:S05]  /*1110*/  @!P3 BRA `(.L_x_13) ;  /* 0x0000006c0030b947 */ /* 0x000fea0003800000 */
[----:B------:R-:W-:-:S13]  /*1120*/  ISETP.GT.U32.AND P0, PT, R33, 0x1, PT ;  /* 0x000000012100780c */ /* 0x000fda0003f04070 */
[----:B------:R-:W-:Y:S05]  /*1130*/  @P0 EXIT ;  /* 0x000000000000094d */ /* 0x000fea0003800000 */
.L_x_14:
[----:B------:R-:W-:-:S08]  /*1140*/  NOP ;  /* 0x0000000000007918 */ /* 0x000fd00000000000 */
[----:B------:R-:W0:Y:S02]  /*1150*/  USETMAXREG.TRY_ALLOC.CTAPOOL UP0, 0xe8 ;  /* 0x000000e8000079c8 */ /* 0x000e240008000600 */
[----:B0-----:R-:W-:-:S13]  /*1160*/  PLOP3.LUT P0, PT, PT, PT, UP0, 0x80, 0x0 ;  /* 0x000000000000781c */ /* 0x001fda0003f0f008 */
[----:B------:R-:W-:Y:S05]  /*1170*/  @!P0 BRA `(.L_x_14) ;  /* 0xfffffffc00f08947 */ /* 0x000fea000383ffff */
[----:B------:R-:W-:-:S13]  /*1180*/  LOP3.LUT P0, RZ, R16, 0xff, RZ, 0xc0, !PT ;  /* 0x000000ff10ff7812 */ /* 0x000fda000780c0ff */
[----:B------:R-:W-:Y:S05]  /*1190*/  @!P0 EXIT ;  /* 0x000000000000894d */ /* 0x000fea0003800000 */
[----:B------:R-:W0:Y:S01]  /*11a0*/  S2UR UR6, SR_CgaCtaId ;  /* 0x00000000000679c3 */ /* 0x000e220000008800 */
[----:B------:R-:W-:Y:S01]  /*11b0*/  SHF.R.S32.HI R14, RZ, 0x1f, R11 ;  /* 0x0000001fff0e7819 */ /* 0x000fe2000001140b */
[----:B------:R-:W-:Y:S01]  /*11c0*/  UIADD3 UR7, UR15, -0x1, URZ ;  /* 0xffffffff0f077890 */ /* 0x000fe2000fffe03f */
[----:B------:R-:W-:Y:S01]  /*11d0*/  LOP3.LUT R146, R7, 0x1, RZ, 0xfc, !PT ;  /* 0x0000000107927812 */ /* 0x000fe200078efcff */
[----:B------:R-:W-:Y:S01]  /*11e0*/  UMOV UR12, 0x400 ;  /* 0x00000400000c7882 */ /* 0x000fe20000000000 */
[CC--:B------:R-:W-:Y:S01]  /*11f0*/  LEA.HI R13, R14.reuse, R11.reuse, RZ, 0x2 ;  /* 0x0000000b0e0d7211 */ /* 0x0c0fe200078f10ff */
[----:B------:R-:W-:Y:S01]  /*1200*/  UISETP.LT.AND UP0, UPT, UR13, 0x1, UPT ;  /* 0x000000010d00788c */ /* 0x000fe2000bf01270 */
[----:B------:R-:W-:Y:S01]  /*1210*/  LEA.HI R17, R14, R11, RZ, 0x5 ;  /* 0x0000000b0e117211 */ /* 0x000fe200078f28ff */
[----:B------:R-:W-:Y:S01]  /*1220*/  USHF.L.U32 UR21, UR13, 0x1, URZ ;  /* 0x000000010d157899 */ /* 0x000fe2000800063f */
[--C-:B------:R-:W-:Y:S01]  /*1230*/  SHF.R.S32.HI R15, RZ, 0x2, R13.reuse ;  /* 0x00000002ff0f7819 */ /* 0x100fe2000001140d */
[----:B------:R-:W-:Y:S01]  /*1240*/  USEL UR14, UR13, 0x1, UP0 ;  /* 0x000000010d0e7887 */ /* 0x000fe20008000000 */
[----:B------:R-:W-:Y:S01]  /*1250*/  SHF.R.S32.HI R16, RZ, 0x1f, R13 ;  /* 0x0000001fff107819 */ /* 0x000fe2000001140d */
[----:B------:R-:W-:Y:S01]  /*1260*/  UISETP.NE.AND UP0, UPT, UR7, URZ, UPT ;  /* 0x0000003f0700728c */ /* 0x000fe2000bf05270 */
[----:B------:R-:W-:Y:S01]  /*1270*/  SHF.R.S32.HI R17, RZ, 0x5, R17 ;  /* 0x00000005ff117819 */ /* 0x000fe20000011411 */
[----:B------:R-:W-:Y:S01]  /*1280*/  UIADD3 UR14, -UR14, UR13, URZ ;  /* 0x0000000d0e0e7290 */ /* 0x000fe2000fffe13f */
[----:B------:R-:W-:-:S04]  /*1290*/  LEA.HI R16, R16, R15, RZ, 0x3 ;  /* 0x0000000f10107211 */ /* 0x000fc800078f18ff */
[----:B------:R-:W-:Y:S01]  /*12a0*/  LOP3.LUT R16, R16, 0xfffffff8, RZ, 0xc0, !PT ;  /* 0xfffffff810107812 */ /* 0x000fe200078ec0ff */
[----:B0-----:R-:W-:-:S04]  /*12b0*/  ULEA UR12, UR6, UR12, 0x18 ;  /* 0x0000000c060c7291 */ /* 0x001fc8000f8ec03f */
[----:B------:R-:W-:Y:S01]  /*12c0*/  IMAD.IADD R14, R15, 0x1, -R16 ;  /* 0x000000010f0e7824 */ /* 0x000fe200078e0a10 */
[----:B------:R-:W-:Y:S01]  /*12d0*/  USHF.L.U32 UR6, UR7, 0x3, URZ ;  /* 0x0000000307067899 */ /* 0x000fe2000800063f */
[----:B------:R-:W-:Y:S01]  /*12e0*/  LOP3.LUT R16, R13, 0xfffffffc, RZ, 0xc0, !PT ;  /* 0xfffffffc0d107812 */ /* 0x000fe200078ec0ff */
[----:B------:R-:W-:Y:S01]  /*12f0*/  USEL UR7, URZ, 0x1, UP0 ;  /* 0x000000013f077887 */ /* 0x000fe20008000000 */
[--C-:B------:R-:W-:Y:S01]  /*1300*/  IMAD R13, R17, -0x10, -R14.reuse ;  /* 0xfffffff0110d7824 */ /* 0x100fe200078e0a0e */
[----:B------:R-:W-:Y:S01]  /*1310*/  ULOP3.LUT UR6, UR6, 0x8, URZ, 0xc0, !UPT ;  /* 0x0000000806067892 */ /* 0x000fe2000f8ec03f */
[----:B------:R-:W-:Y:S01]  /*1320*/  SHF.R.S32.HI R15, RZ, 0x1f, R14 ;  /* 0x0000001fff0f7819 */ /* 0x000fe2000001140e */
[----:B------:R-:W-:Y:S01]  /*1330*/  UIADD3 UR22, UR12, 0x40, URZ ;  /* 0x000000400c167890 */ /* 0x000fe2000fffe03f */
[----:B------:R-:W-:Y:S01]  /*1340*/  IMAD.IADD R11, R11, 0x1, -R16 ;  /* 0x000000010b0b7824 */ /* 0x000fe200078e0a10 */
[----:B------:R-:W-:Y:S01]  /*1350*/  ULOP3.LUT UR23, UR6, 0x8, URZ, 0x3c, !UPT ;  /* 0x0000000806177892 */ /* 0x000fe2000f8e3c3f */
[----:B------:R-:W-:Y:S01]  /*1360*/  IMAD.U32 R148, RZ, RZ, UR7 ;  /* 0x00000007ff947e24 */ /* 0x000fe2000f8e00ff */
[----:B------:R-:W-:Y:S01]  /*1370*/  ULOP3.LUT UR16, UR6, 0x18, URZ, 0x3c, !UPT ;  /* 0x0000001806107892 */ /* 0x000fe2000f8e3c3f */
[----:B------:R-:W-:Y:S01]  /*1380*/  IMAD.WIDE R14, R17, 0x10, R14 ;  /* 0x00000010110e7825 */ /* 0x000fe200078e020e */
[----:B------:R-:W-:Y:S01]  /*1390*/  ULEA UR15, UR15, UR22, 0x3 ;  /* 0x000000160f0f7291 */ /* 0x000fe2000f8e183f */
[----:B------:R-:W-:-:S02]  /*13a0*/  ULDC UR6, c[0x0][0x284] ;  /* 0x0000a10000067ab9 */ /* 0x000fc40000000800 */
[----:B------:R-:W-:-:S09]  /*13b0*/  VIADD R13, R13, UR6 ;  /* 0x000000060d0d7c36 */ /* 0x000fd20008000000 */
.L_x_169:
[----:B------:R-:W-:Y:S01]  /*13c0*/  SHF.L.U32 R16, R148, 0x1f, RZ ;  /* 0x0000001f94107819 */ /* 0x000fe200000006ff */
[----:B------:R-:W0:Y:S01]  /*13d0*/  LDC R17, c[0x0][0x28c] ;  /* 0x0000a300ff117b82 */ /* 0x000e220000000800 */
[----:B------:R-:W-:Y:S01]  /*13e0*/  UMOV UR6, URZ ;  /* 0x0000003f00067c82 */ /* 0x000fe20008000000 */
[----:B------:R-:W-:Y:S01]  /*13f0*/  UMOV UR17, UR4 ;  /* 0x0000000400117c82 */ /* 0x000fe20008000000 */
[----:B-1----:R-:W1:Y:S01]  /*1400*/  SYNCS.PHASECHK.TRANS64.TRYWAIT P0, [UR15+-0x8], R16 ;  /* 0xfffff810ff0075a7 */ /* 0x002e62000800014f */
[----:B0-----:R-:W-:Y:S01]  /*1410*/  ISETP.GE.AND P1, PT, R17, 0x1, PT ;  /* 0x000000011100780c */ /* 0x001fe20003f26270 */
[----:B-1-34-:R-:W-:-:S12]  /*1420*/  @!P0 BRA `(.L_x_15) ;  /* 0x00000078002c8947 */ /* 0x01afd80003800000 */
.L_x_190:
[----:B------:R-:W-:Y:S01]  /*1430*/  UMOV UR7, URZ ;  /* 0x0000003f00077c82 */ /* 0x000fe20008000000 */
[----:B------:R-:W-:Y:S01]  /*1440*/  UMOV UR8, URZ ;  /* 0x0000003f00087c82 */ /* 0x000fe20008000000 */
[----:B------:R-:W-:Y:S02]  /*1450*/  CS2R R22, SRZ ;  /* 0x0000000000167805 */ /* 0x000fe4000001ff00 */
[----:B------:R-:W-:Y:S02]  /*1460*/  CS2R R20, SRZ ;  /* 0x0000000000147805 */ /* 0x000fe4000001ff00 */
[----:B------:R-:W-:Y:S02]  /*1470*/  CS2R R88, SRZ ;  /* 0x0000000000587805 */ /* 0x000fe4000001ff00 */
[----:B------:R-:W-:Y:S02]  /*1480*/  CS2R R90, SRZ ;  /* 0x00000000005a7805 */ /* 0x000fe4000001ff00 */
[----:B------:R-:W-:-:S02]  /*1490*/  CS2R R92, SRZ ;  /* 0x00000000005c7805 */ /* 0x000fc4000001ff00 */
[----:B------:R-:W-:Y:S02]  /*14a0*/  CS2R R94, SRZ ;  /* 0x00000000005e7805 */ /* 0x000fe4000001ff00 */
        /* <DEDUP_REMOVED lines=24> */
[----:B------:R-:W-:Y:S01]  /*1630*/  CS2R R144, SRZ ;  /* 0x0000000000907805 */ /* 0x000fe2000001ff00 */
[----:B------:R-:W-:Y:S01]  /*1640*/  IMAD.MOV.U32 R147, RZ, RZ, RZ ;  /* 0x000000ffff937224 */ /* 0x000fe200078e00ff */
[----:B------:R-:W-:Y:S01]  /*1650*/  CS2R R24, SRZ ;  /* 0x0000000000187805 */ /* 0x000fe2000001ff00 */
[----:B------:R-:W-:Y:S01]  /*1660*/  IMAD.MOV.U32 R149, RZ, RZ, RZ ;  /* 0x000000ffff957224 */ /* 0x000fe200078e00ff */
[----:B------:R-:W-:Y:S01]  /*1670*/  CS2R R26, SRZ ;  /* 0x00000000001a7805 */ /* 0x000fe2000001ff00 */
[----:B------:R-:W-:Y:S01]  /*1680*/  IMAD.U32 R19, RZ, RZ, UR5 ;  /* 0x00000005ff137e24 */ /* 0x000fe2000f8e00ff */
        /* <DEDUP_REMOVED lines=29> */
[----:B------:R-:W-:Y:S01]  /*1860*/  CS2R R86, SRZ ;  /* 0x0000000000567805 */ /* 0x000fe2000001ff00 */
[----:B------:R-:W-:Y:S06]  /*1870*/  @!P1 BRA `(.L_x_16) ;  /* 0x0000000800289947 */ /* 0x000fec0003800000 */
[----:B------:R-:W-:-:S13]  /*1880*/  ISETP.NE.AND P1, PT, R146, 0x3, PT ;  /* 0x000000039200780c */ /* 0x000fda0003f25270 */
[----:B------:R-:W-:Y:S05]  /*1890*/  @!P1 BRA `(.L_x_17) ;  /* 0x0000000000049947 */ /* 0x000fea0003800000 */
[----:B------:R-:W-:Y:S01]  /*18a0*/  BPT.TRAP 0x1 ;  /* 0x000000040000795c */ /* 0x000fe20000300000 */
.L_x_17:
[----:B------:R-:W-:Y:S01]  /*18b0*/  ULEA UR6, UR4, UR12, 0x3 ;  /* 0x0000000c04067291 */ /* 0x000fe2000f8e183f */
[----:B0-----:R-:W-:-:S05]  /*18c0*/  IMAD.U32 R16, RZ, RZ, UR5 ;  /* 0x00000005ff107e24 */ /* 0x001fca000f8e00ff */
[----:B------:R-:W-:-:S04]  /*18d0*/  SHF.L.U32 R16, R16, 0x1f, RZ ;  /* 0x0000001f10107819 */ /* 0x000fc800000006ff */
[----:B------:R0:W1:Y:S01]  /*18e0*/  SYNCS.PHASECHK.TRANS64.TRYWAIT P0, [UR6], R16 ;  /* 0x00000010ff0075a7 */ /* 0x0000620008000146 */
[----:B------:R-:W-:Y:S05]  /*18f0*/  @!P1 BRA `(.L_x_18) ;  /* 0x0000000000049947 */ /* 0x000fea0003800000 */
[----:B------:R-:W-:Y:S01]  /*1900*/  BPT.TRAP 0x1 ;  /* 0x000000040000795c */ /* 0x000fe20000300000 */
.L_x_18:
[----:B-1----:R-:W-:Y:S05]  /*1910*/  @P0 BRA `(.L_x_19) ;  /* 0x0000000000080947 */ /* 0x002fea0003800000 */
[----:B------:R-:W1:Y:S02]  /*1920*/  SYNCS.PHASECHK.TRANS64.TRYWAIT P0, [UR6], R16 ;  /* 0x00000010ff0075a7 */ /* 0x000e640008000146 */
[----:B-1----:R-:W-:Y:S05]  /*1930*/  @!P0 BRA `(.L_x_20) ;  /* 0x0000007400008947 */ /* 0x002fea0003800000 */
.L_x_19:
[----:B------:R-:W-:Y:S01]  /*1940*/  UIADD3 UR7, UR12, 0x1900, URZ ;  /* 0x000019000c077890 */ /* 0x000fe2000fffe03f */
[----:B------:R-:W-:Y:S01]  /*1950*/  WARPGROUP.ARRIVE ;  /* 0x00000000000079c5 */ /* 0x000fe20000000000 */
[----:B------:R-:W-:Y:S01]  /*1960*/  UIADD3 UR6, UR12, 0x100, URZ ;  /* 0x000001000c067890 */ /* 0x000fe2000fffe03f */
[----:B------:R-:W-:Y:S01]  /*1970*/  CS2R R22, SRZ ;  /* 0x0000000000167805 */ /* 0x000fe2000001ff00 */
[----:B------:R-:W-:Y:S01]  /*1980*/  USHF.R.U32.HI UR7, URZ, 0x4, UR7 ;  /* 0x000000043f077899 */ /* 0x000fe20008011607 */
[----:B------:R-:W-:Y:S01]  /*1990*/  CS2R R20, SRZ ;  /* 0x0000000000147805 */ /* 0x000fe2000001ff00 */
[----:B------:R-:W-:Y:S01]  /*19a0*/  USHF.R.U32.HI UR6, URZ, 0x4, UR6 ;  /* 0x000000043f067899 */ /* 0x000fe20008011606 */
[----:B------:R-:W-:Y:S01]  /*19b0*/  CS2R R88, SRZ ;  /* 0x0000000000587805 */ /* 0x000fe2000001ff00 */
[----:B------:R-:W-:Y:S01]  /*19c0*/  ULOP3.LUT UR7, UR7, 0x3fff, URZ, 0xc0, !UPT ;  /* 0x00003fff07077892 */ /* 0x000fe2000f8ec03f */
[----:B------:R-:W-:Y:S01]  /*19d0*/  CS2R R90, SRZ ;  /* 0x00000000005a7805 */ /* 0x000fe2000001ff00 */
[----:B------:R-:W-:Y:S01]  /*19e0*/  ULOP3.LUT UR6, UR6, 0x3fff, URZ, 0xc0, !UPT ;  /* 0x00003fff06067892 */ /* 0x000fe2000f8ec03f */
[----:B------:R-:W-:Y:S01]  /*19f0*/  CS2R R92, SRZ ;  /* 0x00000000005c7805 */ /* 0x000fe2000001ff00 */
[----:B------:R-:W-:Y:S01]  /*1a00*/  ULOP3.LUT UR7, UR7, 0x10000, URZ, 0xfc, !UPT ;  /* 0x0001000007077892 */ /* 0x000fe2000f8efc3f */
[----:B------:R-:W-:Y:S01]  /*1a10*/  CS2R R94, SRZ ;  /* 0x00000000005e7805 */ /* 0x000fe2000001ff00 */
[----:B------:R-:W-:Y:S01]  /*1a20*/  ULOP3.LUT UR6, UR6, 0x10000, URZ, 0xfc, !UPT ;  /* 0x0001000006067892 */ /* 0x000fe2000f8efc3f */
[----:B------:R-:W-:Y:S01]  /*1a30*/  CS2R R96, SRZ ;  /* 0x0000000000607805 */ /* 0x000fe2000001ff00 */
[----:B------:R-:W-:Y:S01]  /*1a40*/  ULEA UR10, UR4, UR7, 0x8 ;  /* 0x00000007040a7291 */ /* 0x000fe2000f8e403f */
[----:B------:R-:W-:Y:S01]  /*1a50*/  CS2R R98, SRZ ;  /* 0x0000000000627805 */ /* 0x000fe2000001ff00 */
[----:B------:R-:W-:Y:S01]  /*1a60*/  ULEA UR8, UR4, UR6, 0x7 ;  /* 0x0000000604087291 */ /* 0x000fe2000f8e383f */
[----:B------:R-:W-:Y:S01]  /*1a70*/  CS2R R100, SRZ ;  /* 0x0000000000647805 */ /* 0x000fe2000001ff00 */
[----:B------:R-:W-:Y:S01]  /*1a80*/  ULDC UR7, c[0x0][0x50c] ;  /* 0x0001430000077ab9 */ /* 0x000fe20000000800 */
[----:B------:R-:W-:Y:S01]  /*1a90*/  UMOV UR9, 0xc0000010 ;  /* 0xc000001000097882 */ /* 0x000fe20000000000 */
[----:B------:R-:W-:Y:S01]  /*1aa0*/  UISETP.NE.AND UP0, UPT, UR7, 0x1, UPT ;  /* 0x000000010700788c */ /* 0x000fe2000bf05270 */
[----:B------:R-:W-:Y:S01]  /*1ab0*/  CS2R R102, SRZ ;  /* 0x0000000000667805 */ /* 0x000fe2000001ff00 */
[----:B------:R-:W-:Y:S01]  /*1ac0*/  UMOV UR11, 0xc0000010 ;  /* 0xc0000010000b7882 */ /* 0x000fe20000000000 */
[----:B------:R-:W-:Y:S01]  /*1ad0*/  UMOV UR6, 0x1 ;  /* 0x0000000100067882 */ /* 0x000fe20000000000 */
[----:B------:R-:W-:Y:S01]  /*1ae0*/  USEL UR7, URZ, 0x1, UP0 ;  /* 0x000000013f077887 */ /* 0x000fe20008000000 */
[----:B------:R-:W-:Y:S01]  /*1af0*/  QGMMA.64x128x32.F32.E5M2.E5M2 R24, gdesc[UR8], RZ, !UPT, gsb0 ;  /* 0x01e00000081879f3 */ /* 0x000fe2000c0038ff */
[----:B------:R-:W-:-:S02]  /*1b00*/  CS2R R104, SRZ ;  /* 0x0000000000687805 */ /* 0x000fc4000001ff00 */
[----:B------:R-:W-:Y:S02]  /*1b10*/  CS2R R106, SRZ ;  /* 0x00000000006a7805 */ /* 0x000fe4000001ff00 */
[----:B------:R-:W-:Y:S02]  /*1b20*/  CS2R R108, SRZ ;  /* 0x00000000006c7805 */ /* 0x000fe4000001ff00 */
[----:B------:R-:W-:Y:S02]  /*1b30*/  CS2R R110, SRZ ;  /* 0x00000000006e7805 */ /* 0x000fe4000001ff00 */
[----:B------:R-:W-:Y:S02]  /*1b40*/  ISETP.NE.AND P0, PT, RZ, UR7, PT ;  /* 0x00000007ff007c0c */ /* 0x000fe4000bf05270 */
        /* <DEDUP_REMOVED lines=16> */
[----:B------:R-:W-:Y:S01]  /*1c50*/  CS2R R144, SRZ ;  /* 0x0000000000907805 */ /* 0x000fe2000001ff00 */
[----:B------:R-:W-:Y:S02]  /*1c60*/  IMAD.MOV.U32 R147, RZ, RZ, RZ ;  /* 0x000000ffff937224 */ /* 0x000fe400078e00ff */
[----:B------:R-:W-:Y:S01]  /*1c70*/  IMAD.MOV.U32 R149, RZ, RZ, RZ ;  /* 0x000000ffff957224 */ /* 0x000fe200078e00ff */
[----:B------:R-:W-:Y:S06]  /*1c80*/  @!P0 BRA `(.L_x_21) ;  /* 0x0000000400088947 */ /* 0x000fec0003800000 */
[----:B------:R-:W-:Y:S02]  /*1c90*/  WARPGROUP.DEPBAR.LE gsb0, 0x0 ;  /* 0x00008000000079c5 */ /* 0x000fe40000010000 */
[----:B------:R-:W-:-:S01]  /*1ca0*/  FADD R149, RZ, R24 ;  /* 0x00000018ff957221 */ /* 0x000fc20000000000 */
[----:B------:R-:W-:Y:S01]  /*1cb0*/  FADD R144, RZ, R25 ;  /* 0x00000019ff907221 */ /* 0x000fe20000000000 */
        /* <DEDUP_REMOVED lines=62> */
[----:B------:R-:W-:-:S06]  /*20a0*/  UMOV UR6, URZ ;  /* 0x0000003f00067c82 */ /* 0x000fcc0008000000 */
.L_x_21:
[----:B------:R-:W-:-:S04]  /*20b0*/  UIADD3 UR17, UR4, 0x1, URZ ;  /* 0x0000000104117890 */ /* 0x000fc8000fffe03f */
[----:B------:R-:W-:-:S04]  /*20c0*/  UISETP.NE.AND UP0, UPT, UR17, 0x3, UPT ;  /* 0x000000031100788c */ /* 0x000fc8000bf05270 */
[----:B------:R-:W-:Y:S02]  /*20d0*/  USEL UR8, URZ, 0x1, UP0 ;  /* 0x000000013f087887 */ /* 0x000fe40008000000 */
[----:B------:R-:W-:Y:S02]  /*20e0*/  USEL UR17, UR17, URZ, UP0 ;  /* 0x0000003f11117287 */ /* 0x000fe40008000000 */
[----:B------:R-:W-:-:S06]  /*20f0*/  ULOP3.LUT UR8, UR5, UR8, URZ, 0x3c, !UPT ;  /* 0x0000000805087292 */ /* 0x000fcc000f8e3c3f */
[----:B------:R-:W-:Y:S01]  /*2100*/  IMAD.U32 R19, RZ, RZ, UR8 ;  /* 0x00000008ff137e24 */ /* 0x000fe2000f8e00ff */
[----:B------:R-:W-:-:S06]  /*2110*/  UMOV UR8, 0x1 ;  /* 0x0000000100087882 */ /* 0x000fcc0000000000 */
.L_x_16:
[----:B------:R-:W-:-:S06]  /*2120*/  UISETP.GE.AND UP0, UPT, UR14, 0x1, UPT ;  /* 0x000000010e00788c */ /* 0x000fcc000bf06270 */
[----:B------:R-:W-:-:S13]  /*2130*/  PLOP3.LUT P0, PT, PT, PT, UP0, 0x80, 0x0 ;  /* 0x000000000000781c */ /* 0x000fda0003f0f008 */
[----:B------:R-:W-:Y:S05]  /*2140*/  @!P0 BRA `(.L_x_22) ;  /* 0x0000000400f08947 */ /* 0x000fea0003800000 */
[----:B01----:R-:W-:Y:S01]  /*2150*/  IMAD.U32 R16, RZ, RZ, UR14 ;  /* 0x0000000eff107e24 */ /* 0x003fe2000f8e00ff */
[----:B------:R-:W-:Y:S01]  /*2160*/  UMOV UR20, UR4 ;  /* 0x0000000400147c82 */ /* 0x000fe20008000000 */
[----:B------:R-:W-:-:S05]  /*2170*/  ULDC UR24, c[0x0][0x50c] ;  /* 0x0001430000187ab9 */ /* 0x000fca0000000800 */
.L_x_30:
[----:B------:R-:W-:-:S13]  /*2180*/  ISETP.NE.AND P1, PT, R146, 0x3, PT ;  /* 0x000000039200780c */ /* 0x000fda0003f25270 */
[----:B01----:R-:W-:Y:S05]  /*2190*/  @!P1 BRA `(.L_x_23) ;  /* 0x0000000000049947 */ /* 0x003fea0003800000 */
[----:B------:R-:W-:Y:S01]  /*21a0*/  BPT.TRAP 0x1 ;  /* 0x000000040000795c */ /* 0x000fe20000300000 */
.L_x_23:
[----:B------:R-:W-:Y:S01]  /*21b0*/  ULEA UR9, UR17, UR12, 0x3 ;  /* 0x0000000c11097291 */ /* 0x000fe2000f8e183f */
[----:B------:R-:W-:-:S08]  /*21c0*/  SHF.L.U32 R17, R19, 0x1f, RZ ;  /* 0x0000001f13117819 */ /* 0x000fd000000006ff */
[----:B------:R0:W1:Y:S01]  /*21d0*/  SYNCS.PHASECHK.TRANS64.TRYWAIT P0, [UR9], R17 ;  /* 0x00000011ff0075a7 */ /* 0x0000620008000149 */
[----:B------:R-:W-:Y:S05]  /*21e0*/  @!P1 BRA `(.L_x_24) ;  /* 0x0000000000049947 */ /* 0x000fea0003800000 */
[----:B------:R-:W-:Y:S01]  /*21f0*/  BPT.TRAP 0x1 ;  /* 0x000000040000795c */ /* 0x000fe20000300000 */
.L_x_24:
[----:B-1----:R-:W-:Y:S05]  /*2200*/  @P0 BRA `(.L_x_25) ;  /* 0x0000000000080947 */ /* 0x002fea0003800000 */
[----:B------:R-:W1:Y:S02]  /*2210*/  SYNCS.PHASECHK.TRANS64.TRYWAIT P0, [UR9], R17 ;  /* 0x00000011ff0075a7 */ /* 0x000e640008000149 */
[----:B-1----:R-:W-:Y:S05]  /*2220*/  @!P0 BRA `(.L_x_26) ;  /* 0x0000006800dc8947 */ /* 0x002fea0003800000 */
.L_x_25:
[----:B------:R-:W-:Y:S01]  /*2230*/  UIADD3 UR9, UR12, 0x100, URZ ;  /* 0x000001000c097890 */ /* 0x000fe2000fffe03f */
[----:B------:R-:W-:Y:S01]  /*2240*/  WARPGROUP.ARRIVE ;  /* 0x00000000000079c5 */ /* 0x000fe20000000000 */
[----:B------:R-:W-:Y:S02]  /*2250*/  UIADD3 UR10, UR12, 0x1900, URZ ;  /* 0x000019000c0a7890 */ /* 0x000fe4000fffe03f */
[----:B------:R-:W-:Y:S02]  /*2260*/  UISETP.NE.AND UP0, UPT, UR7, URZ, UPT ;  /* 0x0000003f0700728c */ /* 0x000fe4000bf05270 */
[----:B------:R-:W-:Y:S02]  /*2270*/  USHF.R.U32.HI UR9, URZ, 0x4, UR9 ;  /* 0x000000043f097899 */ /* 0x000fe40008011609 */
[----:B------:R-:W-:Y:S02]  /*2280*/  USHF.R.U32.HI UR10, URZ, 0x4, UR10 ;  /* 0x000000043f0a7899 */ /* 0x000fe4000801160a */
[----:B------:R-:W-:-:S02]  /*2290*/  USEL UR8, UR8, URZ, !UP0 ;  /* 0x0000003f08087287 */ /* 0x000fc4000c000000 */
[----:B------:R-:W-:Y:S02]  /*22a0*/  ULOP3.LUT UR9, UR9, 0x3fff, URZ, 0xc0, !UPT ;  /* 0x00003fff09097892 */ /* 0x000fe4000f8ec03f */
[----:B------:R-:W-:Y:S02]  /*22b0*/  ULOP3.LUT UR10, UR10, 0x3fff, URZ, 0xc0, !UPT ;  /* 0x00003fff0a0a7892 */ /* 0x000fe4000f8ec03f */
[----:B------:R-:W-:Y:S02]  /*22c0*/  UISETP.NE.U32.AND UP0, UPT, UR8, URZ, UPT ;  /* 0x0000003f0800728c */ /* 0x000fe4000bf05070 */
[----:B------:R-:W-:Y:S02]  /*22d0*/  ULOP3.LUT UR8, UR9, 0x10000, URZ, 0xfc, !UPT ;  /* 0x0001000009087892 */ /* 0x000fe4000f8efc3f */
[----:B------:R-:W-:Y:S02]  /*22e0*/  ULOP3.LUT UR10, UR10, 0x10000, URZ, 0xfc, !UPT ;  /* 0x000100000a0a7892 */ /* 0x000fe4000f8efc3f */
[----:B------:R-:W-:-:S02]  /*22f0*/  ULEA UR8, UR17, UR8, 0x7 ;  /* 0x0000000811087291 */ /* 0x000fc4000f8e383f */
[----:B------:R-:W-:Y:S01]  /*2300*/  ULEA UR10, UR17, UR10, 0x8 ;  /* 0x0000000a110a7291 */ /* 0x000fe2000f8e403f */
[----:B------:R-:W-:Y:S01]  /*2310*/  UMOV UR9, 0xc0000010 ;  /* 0xc000001000097882 */ /* 0x000fe20000000000 */
[----:B------:R-:W-:Y:S01]  /*2320*/  UMOV UR11, 0xc0000010 ;  /* 0xc0000010000b7882 */ /* 0x000fe20000000000 */
[----:B------:R-:W-:-:S06]  /*2330*/  UIADD3 UR6, UR6, 0x1, URZ ;  /* 0x0000000106067890 */ /* 0x000fcc000fffe03f */
[----:B------:R-:W-:Y:S01]  /*2340*/  QGMMA.64x128x32.F32.E5M2.E5M2 R24, gdesc[UR8], R24, UP0, gsb0 ;  /* 0x01e00000081879f3 */ /* 0x000fe2000b803818 */
[----:B------:R-:W-:-:S04]  /*2350*/  UISETP.NE.AND UP0, UPT, UR6, UR24, UPT ;  /* 0x000000180600728c */ /* 0x000fc8000bf05270 */
[----:B------:R-:W-:-:S06]  /*2360*/  USEL UR7, URZ, 0x1, UP0 ;  /* 0x000000013f077887 */ /* 0x000fcc0008000000 */
[----:B------:R-:W-:Y:S01]  /*2370*/  ISETP.NE.AND P0, PT, RZ, UR7, PT ;  /* 0x00000007ff007c0c */ /* 0x000fe2000bf05270 */
[----:B------:R-:W-:-:S12]  /*2380*/  WARPGROUP.DEPBAR.LE gsb0, 0x1 ;  /* 0x00008000000079c5 */ /* 0x000fd80000010100 */
[----:B------:R-:W-:Y:S05]  /*2390*/  @!P0 BRA `(.L_x_27) ;  /* 0x0000000400088947 */ /* 0x000fea0003800000 */
[----:B------:R-:W-:Y:S02]  /*23a0*/  WARPGROUP.DEPBAR.LE gsb0, 0x0 ;  /* 0x00008000000079c5 */ /* 0x000fe40000010000 */
[----:B------:R-:W-:-:S01]  /*23b0*/  FADD R149, R24, R149 ;  /* 0x0000009518957221 */ /* 0x000fc20000000000 */
[----:B------:R-:W-:Y:S01]  /*23c0*/  FADD R144, R25, R144 ;  /* 0x0000009019907221 */ /* 0x000fe20000000000 */
        /* <DEDUP_REMOVED lines=62> */
[----:B------:R-:W-:-:S06]  /*27b0*/  UMOV UR6, URZ ;  /* 0x0000003f00067c82 */ /* 0x000fcc0008000000 */
.L_x_27:
[----:B------:R-:W-:Y:S05]  /*27c0*/  @!P1 BRA `(.L_x_28) ;  /* 0x0000000000049947 */ /* 0x000fea0003800000 */
[----:B------:R-:W-:Y:S01]  /*27d0*/  BPT.TRAP 0x1 ;  /* 0x000000040000795c */ /* 0x000fe20000300000 */
.L_x_28:
[----:B------:R-:W-:Y:S01]  /*27e0*/  ULEA UR8, UR20, UR12, 0x3 ;  /* 0x0000000c14087291 */ /* 0x000fe2000f8e183f */
[----:B------:R-:W-:-:S03]  /*27f0*/  ISETP.GT.U32.AND P0, PT, R7, 0x1, PT ;  /* 0x000000010700780c */ /* 0x000fc60003f04070 */
[----:B------:R-:W-:-:S04]  /*2800*/  UIADD3 UR8, UR8, 0x18, URZ ;  /* 0x0000001808087890 */ /* 0x000fc8000fffe03f */
[----:B------:R-:W-:-:S09]  /*2810*/  UPRMT UR8, URZ, 0x654, UR8 ;  /* 0x000006543f087896 */ /* 0x000fd20008000008 */
[----:B------:R-:W-:Y:S01]  /*2820*/  SYNCS.ARRIVE.TRANS64.RED.A1T0 RZ, [UR8], RZ ;  /* 0x000000ffffff79a7 */ /* 0x000fe20008100408 */
[----:B------:R-:W-:Y:S05]  /*2830*/  @P0 BRA `(.L_x_29) ;  /* 0x0000000000040947 */ /* 0x000fea0003800000 */
[----:B------:R-:W-:Y:S01]  /*2840*/  BPT.TRAP 0x1 ;  /* 0x000000040000795c */ /* 0x000fe20000300000 */
.L_x_29:
[----:B------:R-:W-:Y:S01]  /*2850*/  UIADD3 UR17, UR17, 0x1, URZ ;  /* 0x0000000111117890 */ /* 0x000fe2000fffe03f */
[C---:B------:R-:W-:Y:S01]  /*2860*/  ISETP.GT.AND P0, PT, R16.reuse, 0x1, PT ;  /* 0x000000011000780c */ /* 0x040fe20003f04270 */
[----:B------:R-:W-:Y:S01]  /*2870*/  UIADD3 UR20, UR20, 0x1, URZ ;  /* 0x0000000114147890 */ /* 0x000fe2000fffe03f */
[----:B------:R-:W-:Y:S01]  /*2880*/  VIADD R16, R16, 0xffffffff ;  /* 0xffffffff10107836 */ /* 0x000fe20000000000 */
[----:B------:R-:W-:Y:S02]  /*2890*/  UISETP.NE.AND UP0, UPT, UR17, 0x3, UPT ;  /* 0x000000031100788c */ /* 0x000fe4000bf05270 */
[----:B------:R-:W-:Y:S02]  /*28a0*/  UISETP.NE.AND UP1, UPT, UR20, 0x3, UPT ;  /* 0x000000031400788c */ /* 0x000fe4000bf25270 */
[----:B------:R-:W-:Y:S02]  /*28b0*/  USEL UR8, URZ, 0x1, UP0 ;  /* 0x000000013f087887 */ /* 0x000fe40008000000 */
[----:B------:R-:W-:-:S02]  /*28c0*/  USEL UR17, UR17, URZ, UP0 ;  /* 0x0000003f11117287 */ /* 0x000fc40008000000 */
[----:B------:R-:W-:Y:S02]  /*28d0*/  USEL UR20, UR20, URZ, UP1 ;  /* 0x0000003f14147287 */ /* 0x000fe40008800000 */
[----:B------:R-:W-:Y:S01]  /*28e0*/  LOP3.LUT R19, R19, UR8, RZ, 0x3c, !PT ;  /* 0x0000000813137c12 */ /* 0x000fe2000f8e3cff */
[----:B------:R-:W-:Y:S01]  /*28f0*/  UMOV UR8, 0x1 ;  /* 0x0000000100087882 */ /* 0x000fe20000000000 */
[----:B------:R-:W-:Y:S08]  /*2900*/  @P0 BRA `(.L_x_30) ;  /* 0xfffffff8001c0947 */ /* 0x000ff0000383ffff */
.L_x_22:
[----:B------:R-:W-:Y:S01]  /*2910*/  UISETP.NE.AND UP0, UPT, UR6, URZ, UPT ;  /* 0x0000003f0600728c */ /* 0x000fe2000bf05270 */
[----:B01----:R-:W0:Y:S01]  /*2920*/  LDC R16, c[0x0][0x28c] ;  /* 0x0000a300ff107b82 */ /* 0x003e220000000800 */
[----:B------:R-:W-:Y:S02]  /*2930*/  IMAD.U32 R17, RZ, RZ, UR23 ;  /* 0x00000017ff117e24 */ /* 0x000fe4000f8e00ff */
[----:B------:R-:W-:-:S06]  /*2940*/  USEL UR6, URZ, 0x1, !UP0 ;  /* 0x000000013f067887 */ /* 0x000fcc000c000000 */
[----:B------:R-:W-:-:S13]  /*2950*/  ISETP.NE.AND P0, PT, RZ, UR6, PT ;  /* 0x00000006ff007c0c */ /* 0x000fda000bf05270 */
[----:B------:R-:W-:Y:S05]  /*2960*/  @!P0 BRA `(.L_x_31) ;  /* 0x0000000400048947 */ /* 0x000fea0003800000 */
[----:B------:R-:W-:Y:S02]  /*2970*/  WARPGROUP.DEPBAR.LE gsb0, 0x0 ;  /* 0x00008000000079c5 */ /* 0x000fe40000010000 */
[----:B------:R-:W-:Y:S01]  /*2980*/  FADD R149, R24, R149 ;  /* 0x0000009518957221 */ /* 0x000fe20000000000 */
        /* <DEDUP_REMOVED lines=62> */
[----:B------:R-:W-:-:S07]  /*2d70*/  FADD R22, R22, R87 ;  /* 0x0000005716167221 */ /* 0x000fce0000000000 */
.L_x_31:
[----:B0-----:R-:W-:Y:S01]  /*2d80*/  ISETP.GE.AND P0, PT, R16, 0x1, PT ;  /* 0x000000011000780c */ /* 0x001fe20003f06270 */
[----:B------:R0:W-:Y:S01]  /*2d90*/  SYNCS.ARRIVE.TRANS64.A1T0 RZ, [R17+UR22], RZ ;  /* 0x000000ff11ff79a7 */ /* 0x0001e20008100016 */
[----:B------:R-:W-:-:S11]  /*2da0*/  WARPGROUP.DEPBAR.LE gsb0, 0x0 ;  /* 0x00008000000079c5 */ /* 0x000fd60000010000 */
[----:B------:R-:W-:Y:S05]  /*2db0*/  @!P0 BRA `(.L_x_32) ;  /* 0x0000000000388947 */ /* 0x000fea0003800000 */
[----:B------:R-:W-:-:S13]  /*2dc0*/  ISETP.NE.AND P0, PT, R146, 0x3, PT ;  /* 0x000000039200780c */ /* 0x000fda0003f05270 */
[----:B------:R-:W-:Y:S05]  /*2dd0*/  @!P0 BRA `(.L_x_33) ;  /* 0x0000000000048947 */ /* 0x000fea0003800000 */
[----:B------:R-:W-:Y:S01]  /*2de0*/  BPT.TRAP 0x1 ;  /* 0x000000040000795c */ /* 0x000fe20000300000 */
.L_x_33:
[----:B------:R-:W-:Y:S01]  /*2df0*/  UIADD3 UR8, UR14, UR4, URZ ;  /* 0x000000040e087290 */ /* 0x000fe2000fffe03f */
[----:B------:R-:W-:-:S03]  /*2e00*/  ISETP.GT.U32.AND P0, PT, R7, 0x1, PT ;  /* 0x000000010700780c */ /* 0x000fc60003f04070 */
[----:B------:R-:W-:-:S04]  /*2e10*/  UIMAD.WIDE.U32 UR6, UR8, -0x55555555, URZ ;  /* 0xaaaaaaab080678a5 */ /* 0x000fc8000f8e003f */
[----:B------:R-:W-:-:S04]  /*2e20*/  USHF.R.U32.HI UR6, URZ, 0x1, UR7 ;  /* 0x000000013f067899 */ /* 0x000fc80008011607 */
[----:B------:R-:W-:-:S04]  /*2e30*/  UIMAD UR8, UR6, -0x3, UR8 ;  /* 0xfffffffd060878a4 */ /* 0x000fc8000f8e0208 */
[----:B------:R-:W-:-:S04]  /*2e40*/  ULEA UR8, UR8, UR12, 0x3 ;  /* 0x0000000c08087291 */ /* 0x000fc8000f8e183f */
[----:B------:R-:W-:-:S04]  /*2e50*/  UIADD3 UR8, UR8, 0x18, URZ ;  /* 0x0000001808087890 */ /* 0x000fc8000fffe03f */
[----:B------:R-:W-:-:S09]  /*2e60*/  UPRMT UR8, URZ, 0x654, UR8 ;  /* 0x000006543f087896 */ /* 0x000fd20008000008 */
[----:B------:R-:W-:Y:S01]  /*2e70*/  SYNCS.ARRIVE.TRANS64.RED.A1T0 RZ, [UR8], RZ ;  /* 0x000000ffffff79a7 */ /* 0x000fe20008100408 */
[----:B------:R-:W-:Y:S05]  /*2e80*/  @P0 BRA `(.L_x_32) ;  /* 0x0000000000040947 */ /* 0x000fea0003800000 */
[----:B------:R-:W-:Y:S01]  /*2e90*/  BPT.TRAP 0x1 ;  /* 0x000000040000795c */ /* 0x000fe20000300000 */
.L_x_32:
[----:B------:R-:W-:Y:S01]  /*2ea0*/  SHF.L.U32 R16, R148, 0x1f, RZ ;  /* 0x0000001f94107819 */ /* 0x000fe200000006ff */
[----:B------:R-:W-:Y:S01]  /*2eb0*/  UIADD3 UR4, UR21, UR4, URZ ;  /* 0x0000000415047290 */ /* 0x000fe2000fffe03f */
[----:B------:R-:W1:Y:S01]  /*2ec0*/  LDC R32, c[0x0][0x288] ;  /* 0x0000a200ff207b82 */ /* 0x000e620000000800 */
[----:B------:R-:W-:Y:S01]  /*2ed0*/  UISETP.GE.U32.AND UP1, UPT, UR21, 0x3, UPT ;  /* 0x000000031500788c */ /* 0x000fe2000bf26070 */
[----:B------:R-:W-:Y:S01]  /*2ee0*/  IMAD.SHL.U32 R26, R11, 0x2, RZ ;  /* 0x000000020b1a7824 */ /* 0x000fe200078e00ff */
[----:B------:R-:W-:Y:S02]  /*2ef0*/  UISETP.GT.U32.AND UP0, UPT, UR4, 0x2, UPT ;  /* 0x000000020400788c */ /* 0x000fe4000bf04070 */
[----:B------:R-:W-:Y:S02]  /*2f00*/  UIMAD.WIDE.U32 UR6, UR4, -0x55555555, URZ ;  /* 0xaaaaaaab040678a5 */ /* 0x000fe4000f8e003f */
[----:B------:R-:W-:Y:S01]  /*2f10*/  UISETP.LT.U32.AND UP0, UPT, UR21, 0x3, UP0 ;  /* 0x000000031500788c */ /* 0x000fe20008701070 */
[----:B------:R-:W2:Y:S01]  /*2f20*/  SYNCS.PHASECHK.TRANS64.TRYWAIT P0, [UR15+0x8], R16 ;  /* 0x00000810ff0075a7 */ /* 0x000ea2000800014f */
[----:B------:R-:W-:Y:S01]  /*2f30*/  USHF.R.U32.HI UR6, URZ, 0x1, UR7 ;  /* 0x000000013f067899 */ /* 0x000fe20008011607 */
[----:B------:R-:W-:Y:S01]  /*2f40*/  SHF.R.S32.HI R27, RZ, 0x1f, R26 ;  /* 0x0000001fff1b7819 */ /* 0x000fe2000001141a */
[----:B------:R-:W-:-:S02]  /*2f50*/  USEL UR8, URZ, 0x1, !UP0 ;  /* 0x000000013f087887 */ /* 0x000fc4000c000000 */
[----:B------:R-:W-:Y:S02]  /*2f60*/  UIMAD UR4, UR6, -0x3, UR4 ;  /* 0xfffffffd060478a4 */ /* 0x000fe4000f8e0204 */
[----:B------:R-:W-:-:S04]  /*2f70*/  ULOP3.LUT UR5, UR5, UR8, URZ, 0x3c, !UPT ;  /* 0x0000000805057292 */ /* 0x000fc8000f8e3c3f */
[----:B------:R-:W-:Y:S01]  /*2f80*/  @UP1 ULOP3.LUT UR5, UR5, 0x1, UR6, 0x78, !UPT ;  /* 0x0000000105051892 */ /* 0x000fe2000f8e7806 */
[----:B-12---:R-:W-:Y:S11]  /*2f90*/  @!P0 BRA `(.L_x_34) ;  /* 0x0000005c00988947 */ /* 0x006ff60003800000 */
.L_x_191:
[----:B------:R-:W-:Y:S01]  /*2fa0*/  IMAD.SHL.U32 R28, R6, 0x40, RZ ;  /* 0x00000040061c7824 */ /* 0x000fe200078e00ff */
[----:B------:R-:W-:Y:S01]  /*2fb0*/  ULDC UR8, c[0x0][0x284] ;  /* 0x0000a10000087ab9 */ /* 0x000fe20000000800 */
[----:B------:R-:W-:Y:S01]  /*2fc0*/  IMAD.SHL.U32 R29, R5, 0x80, RZ ;  /* 0x00000080051d7824 */ /* 0x000fe200078e00ff */
[----:B------:R-:W-:Y:S01]  /*2fd0*/  SHF.R.S32.HI R34, RZ, 0x1f, R4 ;  /* 0x0000001fff227819 */ /* 0x000fe20000011404 */
[----:B------:R-:W-:Y:S01]  /*2fe0*/  ULDC.64 UR6, c[0x0][0x5d0] ;  /* 0x0001740000067ab9 */ /* 0x000fe20000000a00 */
[----:B------:R-:W-:Y:S01]  /*2ff0*/  ISETP.GE.AND P0, PT, R28, UR8, PT ;  /* 0x000000081c007c0c */ /* 0x000fe2000bf06270 */
[----:B0-----:R-:W-:Y:S01]  /*3000*/  IMAD.WIDE.U32 R16, R4, UR6, R26 ;  /* 0x0000000604107c25 */ /* 0x001fe2000f8e001a */
[----:B------:R-:W-:Y:S02]  /*3010*/  SHF.R.S32.HI R33, RZ, 0x1f, R29 ;  /* 0x0000001fff217819 */ /* 0x000fe4000001141d */
[C---:B------:R-:W-:Y:S01]  /*3020*/  ISETP.GE.OR P0, PT, R29.reuse, R32, P0 ;  /* 0x000000201d00720c */ /* 0x040fe20000706670 */
[----:B------:R-:W-:Y:S01]  /*3030*/  IMAD R5, R34, UR6, RZ ;  /* 0x0000000622057c24 */ /* 0x000fe2000f8e02ff */
[----:B------:R-:W-:-:S03]  /*3040*/  IADD3 R16, P1, R29, R16, RZ ;  /* 0x000000101d107210 */ /* 0x000fc60007f3e0ff */
[----:B------:R-:W-:-:S05]  /*3050*/  IMAD R5, R4, UR7, R5 ;  /* 0x0000000704057c24 */ /* 0x000fca000f8e0205 */
[----:B------:R-:W-:-:S03]  /*3060*/  IADD3.X R17, R33, R17, R5, P1, !PT ;  /* 0x0000001121117210 */ /* 0x000fc60000ffe405 */
[----:B------:R-:W-:Y:S05]  /*3070*/  @P0 BRA `(.L_x_35) ;  /* 0x0000004400b80947 */ /* 0x000fea0003800000 */
[----:B------:R-:W0:Y:S01]  /*3080*/  LDC.64 R30, c[0x0][0x5c8] ;  /* 0x00017200ff1e7b82 */ /* 0x000e220000000a00 */
[----:B------:R-:W-:Y:S01]  /*3090*/  IMAD.WIDE R24, R6, 0x40, R14 ;  /* 0x0000004006187825 */ /* 0x000fe200078e020e */
[----:B------:R-:W-:Y:S01]  /*30a0*/  ULDC.64 UR6, c[0x0][0x5c0] ;  /* 0x0001700000067ab9 */ /* 0x000fe20000000a00 */
[----:B------:R-:W-:Y:S02]  /*30b0*/  BSSY B0, `(.L_x_35) ;  /* 0x000046a000007945 */ /* 0x000fe40003800000 */
[----:B------:R-:W-:-:S04]  /*30c0*/  IMAD R6, R11, -0x2, R32 ;  /* 0xfffffffe0b067824 */ /* 0x000fc800078e0220 */
[----:B------:R-:W-:Y:S02]  /*30d0*/  IMAD.IADD R6, R6, 0x1, -R29 ;  /* 0x0000000106067824 */ /* 0x000fe400078e0a1d */
[-C--:B0-----:R-:W-:Y:S02]  /*30e0*/  IMAD R5, R25, R30.reuse, RZ ;  /* 0x0000001e19057224 */ /* 0x081fe400078e02ff */
[----:B------:R-:W-:-:S04]  /*30f0*/  IMAD.WIDE.U32 R16, R24, R30, R16 ;  /* 0x0000001e18107225 */ /* 0x000fc800078e0010 */
[----:B------:R-:W-:Y:S01]  /*3100*/  IMAD R19, R24, R31, R5 ;  /* 0x0000001f18137224 */ /* 0x000fe200078e0205 */
[----:B------:R-:W-:Y:S02]  /*3110*/  LEA R5, P0, R30, R16, 0x3 ;  /* 0x000000101e057211 */ /* 0x000fe400078018ff */
[----:B------:R-:W-:Y:S01]  /*3120*/  IADD3 R18, P1, R16, UR6, RZ ;  /* 0x0000000610127c10 */ /* 0x000fe2000ff3e0ff */
[----:B------:R-:W-:Y:S01]  /*3130*/  IMAD.IADD R19, R17, 0x1, R19 ;  /* 0x0000000111137824 */ /* 0x000fe200078e0213 */
[----:B------:R-:W-:-:S04]  /*3140*/  IADD3 R16, P3, R5, UR6, RZ ;  /* 0x0000000605107c10 */ /* 0x000fc8000ff7e0ff */
[----:B------:R-:W-:Y:S01]  /*3150*/  LEA.HI.X R5, R30, R19, R31, 0x3, P0 ;  /* 0x000000131e057211 */ /* 0x000fe200000f1c1f */
[----:B------:R-:W-:Y:S01]  /*3160*/  IMAD.IADD R30, R13, 0x1, -R28 ;  /* 0x000000010d1e7824 */ /* 0x000fe200078e0a1c */
[----:B-----5:R-:W-:Y:S02]  /*3170*/  FSETP.NEU.AND P0, PT, R12, RZ, PT ;  /* 0x000000ff0c00720b */ /* 0x020fe40003f0d000 */
[----:B------:R-:W-:Y:S02]  /*3180*/  IADD3.X R19, R19, UR7, RZ, P1, !PT ;  /* 0x0000000713137c10 */ /* 0x000fe40008ffe4ff */
[----:B------:R-:W-:-:S09]  /*3190*/  IADD3.X R17, R5, UR7, RZ, P3, !PT ;  /* 0x0000000705117c10 */ /* 0x000fd20009ffe4ff */
[----:B------:R-:W-:Y:S05]  /*31a0*/  @!P0 BRA `(.L_x_36) ;  /* 0x0000003400608947 */ /* 0x000fea0003800000 */
[----:B------:R-:W-:Y:S01]  /*31b0*/  ULDC.64 UR6, c[0x0][0x5b8] ;  /* 0x00016e0000067ab9 */ /* 0x000fe20000000a00 */
[----:B------:R-:W-:Y:S01]  /*31c0*/  ULDC.64 UR8, c[0x0][0x5a8] ;  /* 0x00016a0000087ab9 */ /* 0x000fe20000000a00 */
[----:B------:R-:W-:Y:S01]  /*31d0*/  IMAD.WIDE.U32 R26, R4, UR6, R26 ;  /* 0x00000006041a7c25 */ /* 0x000fe2000f8e001a */
[----:B------:R-:W-:Y:S01]  /*31e0*/  BSSY B1, `(.L_x_37) ;  /* 0x0000010000017945 */ /* 0x000fe20003800000 */
[----:B------:R-:W-:Y:S02]  /*31f0*/  PRMT R28, RZ, 0x7610, R28 ;  /* 0x00007610ff1c7816 */ /* 0x000fe4000000001c */
[----:B------:R-:W-:Y:S01]  /*3200*/  IMAD R5, R34, UR6, RZ ;  /* 0x0000000622057c24 */ /* 0x000fe2000f8e02ff */
[----:B------:R-:W-:-:S03]  /*3210*/  IADD3 R26, P0, R29, R26, RZ ;  /* 0x0000001a1d1a7210 */ /* 0x000fc60007f1e0ff */
[----:B------:R-:W-:Y:S01]  /*3220*/  IMAD R5, R4, UR7, R5 ;  /* 0x0000000704057c24 */ /* 0x000fe2000f8e0205 */
[----:B------:R-:W-:Y:S02]  /*3230*/  ULDC.64 UR6, c[0x0][0x5b0] ;  /* 0x00016c0000067ab9 */ /* 0x000fe40000000a00 */
[----:B------:R-:W-:Y:S02]  /*3240*/  IMAD R29, R25, UR6, RZ ;  /* 0x00000006191d7c24 */ /* 0x000fe4000f8e02ff */
[----:B------:R-:W-:Y:S02]  /*3250*/  IADD3.X R27, R33, R27, R5, P0, !PT ;  /* 0x0000001b211b7210 */ /* 0x000fe400007fe405 */
[----:B------:R-:W-:Y:S01]  /*3260*/  ISETP.GE.AND P0, PT, R30, 0x1, PT ;  /* 0x000000011e00780c */ /* 0x000fe20003f06270 */
[C---:B------:R-:W-:Y:S02]  /*3270*/  IMAD R29, R24.reuse, UR7, R29 ;  /* 0x00000007181d7c24 */ /* 0x040fe4000f8e021d */
[----:B------:R-:W-:Y:S01]  /*3280*/  IMAD.WIDE.U32 R4, R24, UR6, R26 ;  /* 0x0000000618047c25 */ /* 0x000fe2000f8e001a */
[----:B------:R-:W-:-:S02]  /*3290*/  ISETP.LT.OR P4, PT, R6, 0x1, !P0 ;  /* 0x000000010600780c */ /* 0x000fc40004781670 */
[----:B------:R-:W-:-:S04]  /*32a0*/  IADD3 R4, P1, R4, UR8, RZ ;  /* 0x0000000804047c10 */ /* 0x000fc8000ff3e0ff */
[----:B------:R-:W-:-:S07]  /*32b0*/  IADD3.X R5, R5, UR9, R29, P1, !PT ;  /* 0x0000000905057c10 */ /* 0x000fce0008ffe41d */
[----:B------:R-:W-:Y:S05]  /*32c0*/  @P4 BRA `(.L_x_38) ;  /* 0x0000000000044947 */ /* 0x000fea0003800000 */
[----:B------:R0:W5:Y:S02]  /*32d0*/  LDG.E.U8 R28, desc[UR18][R4.64] ;  /* 0x00000012041c7981 */ /* 0x000164000c1e1100 */
.L_x_38:
[----:B------:R-:W-:Y:S05]  /*32e0*/  BSYNC B1 ;  /* 0x0000000000017941 */ /* 0x000fea0003800000 */
.L_x_37:
[----:B-----5:R-:W-:Y:S01]  /*32f0*/  LOP3.LUT R28, R28, 0xff, RZ, 0xc0, !PT ;  /* 0x000000ff1c1c7812 */ /* 0x020fe200078ec0ff */
[----:B------:R-:W-:Y:S01]  /*3300*/  BSSY B1, `(.L_x_39) ;  /* 0x000000b000017945 */ /* 0x000fe20003800000 */
[----:B------:R-:W-:Y:S02]  /*3310*/  ISETP.LT.OR P3, PT, R6, 0x2, !P0 ;  /* 0x000000020600780c */ /* 0x000fe40004761670 */
[----:B------:R-:W-:-:S05]  /*3320*/  F2FP.F16.E5M2.UNPACK_B R28, R28 ;  /* 0x0000001cff1c723e */ /* 0x000fca00020004ff */
[----:B------:R-:W-:-:S05]  /*3330*/  HADD2.F32 R29, -RZ, R28.H0_H0 ;  /* 0x2000001cff1d7230 */ /* 0x000fca0000004100 */
[----:B------:R-:W-:-:S04]  /*3340*/  FMUL R28, R29, R12 ;  /* 0x0000000c1d1c7220 */ /* 0x000fc80000400000 */
[----:B------:R-:W-:-:S05]  /*3350*/  FFMA R28, R149, R10, R28 ;  /* 0x0000000a951c7223 */ /* 0x000fca000000001c */
[----:B------:R-:W-:Y:S02]  /*3360*/  F2FP.SATFINITE.E5M2.F32.PACK_AB_MERGE_C R29, RZ, R28, RZ ;  /* 0x0000001cff1d723e */ /* 0x000fe400048060ff */
[----:B------:R-:W-:-:S03]  /*3370*/  PRMT R28, RZ, 0x7610, R28 ;  /* 0x00007610ff1c7816 */ /* 0x000fc6000000001c */
[----:B------:R1:W-:Y:S01]  /*3380*/  @!P4 STG.E.U8 desc[UR18][R18.64], R29 ;  /* 0x0000001d1200c986 */ /* 0x0003e2000c101112 */
[----:B------:R-:W-:Y:S05]  /*3390*/  @P3 BRA `(.L_x_40) ;  /* 0x0000000000043947 */ /* 0x000fea0003800000 */
[----:B------:R2:W5:Y:S02]  /*33a0*/  LDG.E.U8 R28, desc[UR18][R4.64+0x1] ;  /* 0x00000112041c7981 */ /* 0x000564000c1e1100 */
.L_x_40:
[----:B------:R-:W-:Y:S05]  /*33b0*/  BSYNC B1 ;  /* 0x0000000000017941 */ /* 0x000fea0003800000 */
.L_x_39:
[----:B-----5:R-:W-:Y:S01]  /*33c0*/  LOP3.LUT R28, R28, 0xff, RZ, 0xc0, !PT ;  /* 0x000000ff1c1c7812 */ /* 0x020fe200078ec0ff */
[----:B------:R-:W-:Y:S01]  /*33d0*/  BSSY B1, `(.L_x_41) ;  /* 0x0000013000017945 */ /* 0x000fe20003800000 */
[----:B------:R-:W-:Y:S02]  /*33e0*/  IADD3 R31, P1, R24, 0x8, RZ ;  /* 0x00000008181f7810 */ /* 0x000fe40007f3e0ff */
[----:B------:R-:W-:-:S03]  /*33f0*/  F2FP.F16.E5M2.UNPACK_B R28, R28 ;  /* 0x0000001cff1c723e */ /* 0x000fc600020004ff */
[----:B------:R-:W-:Y:S01]  /*3400*/  IMAD.X R24, RZ, RZ, R25, P1 ;  /* 0x000000ffff187224 */ /* 0x000fe200008e0619 */
[----:B------:R-:W-:Y:S01]  /*3410*/  ISETP.GE.AND P1, PT, R30, 0x9, PT ;  /* 0x000000091e00780c */ /* 0x000fe20003f26270 */
[----:B-1----:R-:W-:Y:S02]  /*3420*/  HADD2.F32 R29, -RZ, R28.H0_H0 ;  /* 0x2000001cff1d7230 */ /* 0x002fe40000004100 */
[----:B------:R-:W-:Y:S01]  /*3430*/  IMAD R24, R24, UR6, RZ ;  /* 0x0000000618187c24 */ /* 0x000fe2000f8e02ff */
[----:B------:R-:W-:Y:S01]  /*3440*/  ISETP.LT.OR P5, PT, R6, 0x1, !P1 ;  /* 0x000000010600780c */ /* 0x000fe20004fa1670 */
[----:B------:R-:W-:-:S04]  /*3450*/  IMAD.WIDE.U32 R26, R31, UR6, R26 ;  /* 0x000000061f1a7c25 */ /* 0x000fc8000f8e001a */
[----:B------:R-:W-:Y:S01]  /*3460*/  FMUL R29, R29, R12 ;  /* 0x0000000c1d1d7220 */ /* 0x000fe20000400000 */
[----:B------:R-:W-:-:S03]  /*3470*/  IMAD R31, R31, UR7, R24 ;  /* 0x000000071f1f7c24 */ /* 0x000fc6000f8e0218 */
[----:B------:R-:W-:Y:S01]  /*3480*/  FFMA R29, R144, R10, R29 ;  /* 0x0000000a901d7223 */ /* 0x000fe2000000001d */
[----:B------:R-:W-:Y:S02]  /*3490*/  IADD3 R24, P4, R26, UR8, RZ ;  /* 0x000000081a187c10 */ /* 0x000fe4000ff9e0ff */
[----:B------:R-:W-:Y:S02]  /*34a0*/  PRMT R26, RZ, 0x7610, R26 ;  /* 0x00007610ff1a7816 */ /* 0x000fe4000000001a */
[----:B------:R-:W-:Y:S02]  /*34b0*/  F2FP.SATFINITE.E5M2.F32.PACK_AB_MERGE_C R29, RZ, R29, RZ ;  /* 0x0000001dff1d723e */ /* 0x000fe400048060ff */
[----:B------:R-:W-:-:S03]  /*34c0*/  IADD3.X R25, R27, UR9, R31, P4, !PT ;  /* 0x000000091b197c10 */ /* 0x000fc6000a7fe41f */
[----:B------:R1:W-:Y:S01]  /*34d0*/  @!P3 STG.E.U8 desc[UR18][R18.64+0x1], R29 ;  /* 0x0000011d1200b986 */ /* 0x0003e2000c101112 */
[----:B------:R-:W-:Y:S05]  /*34e0*/  @P5 BRA `(.L_x_42) ;  /* 0x0000000000045947 */ /* 0x000fea0003800000 */
[----:B------:R3:W5:Y:S02]  /*34f0*/  LDG.E.U8 R26, desc[UR18][R24.64] ;  /* 0x00000012181a7981 */ /* 0x000764000c1e1100 */
.L_x_42:
[----:B------:R-:W-:Y:S05]  /*3500*/  BSYNC B1 ;  /* 0x0000000000017941 */ /* 0x000fea0003800000 */
.L_x_41:
        /* <DEDUP_REMOVED lines=12> */
.L_x_44:
[----:B------:R-:W-:Y:S05]  /*35d0*/  BSYNC B1 ;  /* 0x0000000000017941 */ /* 0x000fea0003800000 */
.L_x_43:
[----:B-----5:R-:W-:Y:S01]  /*35e0*/  LOP3.LUT R26, R26, 0xff, RZ, 0xc0, !PT ;  /* 0x000000ff1a1a7812 */ /* 0x020fe200078ec0ff */
[----:B------:R-:W-:Y:S01]  /*35f0*/  BSSY B1, `(.L_x_45) ;  /* 0x000000b000017945 */ /* 0x000fe20003800000 */
[----:B------:R-:W-:Y:S02]  /*3600*/  ISETP.LT.OR P4, PT, R6, 0x9, !P0 ;  /* 0x000000090600780c */ /* 0x000fe40004781670 */
[----:B------:R-:W-:-:S05]  /*3610*/  F2FP.F16.E5M2.UNPACK_B R26, R26 ;  /* 0x0000001aff1a723e */ /* 0x000fca00020004ff */
[----:B----4-:R-:W-:Y:S01]  /*3620*/  HADD2.F32 R27, -RZ, R26.H0_H0 ;  /* 0x2000001aff1b7230 */ /* 0x010fe20000004100 */
[----:B------:R-:W-:-:S04]  /*3630*/  PRMT R26, RZ, 0x7610, R26 ;  /* 0x00007610ff1a7816 */ /* 0x000fc8000000001a */
[----:B------:R-:W-:-:S04]  /*3640*/  FMUL R27, R27, R12 ;  /* 0x0000000c1b1b7220 */ /* 0x000fc80000400000 */
[----:B------:R-:W-:-:S05]  /*3650*/  FFMA R27, R142, R10, R27 ;  /* 0x0000000a8e1b7223 */ /* 0x000fca000000001b */
[----:B------:R-:W-:-:S05]  /*3660*/  F2FP.SATFINITE.E5M2.F32.PACK_AB_MERGE_C R27, RZ, R27, RZ ;  /* 0x0000001bff1b723e */ /* 0x000fca00048060ff */
[----:B------:R4:W-:Y:S01]  /*3670*/  @!P3 STG.E.U8 desc[UR18][R16.64+0x1], R27 ;  /* 0x0000011b1000b986 */ /* 0x0009e2000c101112 */
[----:B------:R-:W-:Y:S05]  /*3680*/  @P4 BRA `(.L_x_46) ;  /* 0x0000000000044947 */ /* 0x000fea0003800000 */
[----:B------:R0:W5:Y:S02]  /*3690*/  LDG.E.U8 R26, desc[UR18][R4.64+0x8] ;  /* 0x00000812041a7981 */ /* 0x000164000c1e1100 */
.L_x_46:
[----:B------:R-:W-:Y:S05]  /*36a0*/  BSYNC B1 ;  /* 0x0000000000017941 */ /* 0x000fea0003800000 */
.L_x_45:
[----:B-----5:R-:W-:Y:S01]  /*36b0*/  LOP3.LUT R26, R26, 0xff, RZ, 0xc0, !PT ;  /* 0x000000ff1a1a7812 */ /* 0x020fe200078ec0ff */
[----:B------:R-:W-:Y:S01]  /*36c0*/  BSSY B1, `(.L_x_47) ;  /* 0x000000b000017945 */ /* 0x000fe20003800000 */
[----:B------:R-:W-:Y:S02]  /*36d0*/  ISETP.LT.OR P3, PT, R6, 0xa, !P0 ;  /* 0x0000000a0600780c */ /* 0x000fe40004761670 */
[----:B------:R-:W-:-:S05]  /*36e0*/  F2FP.F16.E5M2.UNPACK_B R26, R26 ;  /* 0x0000001aff1a723e */ /* 0x000fca00020004ff */
[----:B----4-:R-:W-:-:S05]  /*36f0*/  HADD2.F32 R27, -RZ, R26.H0_H0 ;  /* 0x2000001aff1b7230 */ /* 0x010fca0000004100 */
[----:B------:R-:W-:-:S04]  /*3700*/  FMUL R26, R27, R12 ;  /* 0x0000000c1b1a7220 */ /* 0x000fc80000400000 */
[----:B------:R-:W-:-:S05]  /*3710*/  FFMA R26, R145, R10, R26 ;  /* 0x0000000a911a7223 */ /* 0x000fca000000001a */
[----:B------:R-:W-:Y:S02]  /*3720*/  F2FP.SATFINITE.E5M2.F32.PACK_AB_MERGE_C R27, RZ, R26, RZ ;  /* 0x0000001aff1b723e */ /* 0x000fe400048060ff */
[----:B------:R-:W-:-:S03]  /*3730*/  PRMT R26, RZ, 0x7610, R26 ;  /* 0x00007610ff1a7816 */ /* 0x000fc6000000001a */
[----:B------:R4:W-:Y:S01]  /*3740*/  @!P4 STG.E.U8 desc[UR18][R18.64+0x8], R27 ;  /* 0x0000081b1200c986 */ /* 0x0009e2000c101112 */
[----:B------:R-:W-:Y:S05]  /*3750*/  @P3 BRA `(.L_x_48) ;  /* 0x0000000000043947 */ /* 0x000fea0003800000 */
[----:B------:R0:W5:Y:S02]  /*3760*/  LDG.E.U8 R26, desc[UR18][R4.64+0x9] ;  /* 0x00000912041a7981 */ /* 0x000164000c1e1100 */
.L_x_48:
[----:B------:R-:W-:Y:S05]  /*3770*/  BSYNC B1 ;  /* 0x0000000000017941 */ /* 0x000fea0003800000 */
.L_x_47:
        /* <DEDUP_REMOVED lines=12> */
.L_x_50:
[----:B------:R-:W-:Y:S05]  /*3840*/  BSYNC B1 ;  /* 0x0000000000017941 */ /* 0x000fea0003800000 */
.L_x_49:
        /* <DEDUP_REMOVED lines=12> */
.L_x_52:
[----:B------:R-:W-:Y:S05]  /*3910*/  BSYNC B1 ;  /* 0x0000000000017941 */ /* 0x000fea0003800000 */
.L_x_51:
        /* <DEDUP_REMOVED lines=12> */
.L_x_54:
[----:B------:R-:W-:Y:S05]  /*39e0*/  BSYNC B1 ;  /* 0x0000000000017941 */ /* 0x000fea0003800000 */
.L_x_53:
        /* <DEDUP_REMOVED lines=12> */
.L_x_56:
[----:B------:R-:W-:Y:S05]  /*3ab0*/  BSYNC B1 ;  /* 0x0000000000017941 */ /* 0x000fea0003800000 */
.L_x_55:
        /* <DEDUP_REMOVED lines=12> */
.L_x_58:
[----:B------:R-:W-:Y:S05]  /*3b80*/  BSYNC B1 ;  /* 0x0000000000017941 */ /* 0x000fea0003800000 */
.L_x_57:
        /* <DEDUP_REMOVED lines=12> */
.L_x_60:
[----:B------:R-:W-:Y:S05]  /*3c50*/  BSYNC B1 ;  /* 0x0000000000017941 */ /* 0x000fea0003800000 */
.L_x_59:
        /* <DEDUP_REMOVED lines=12> */
.L_x_62:
[----:B------:R-:W-:Y:S05]  /*3d20*/  BSYNC B1 ;  /* 0x0000000000017941 */ /* 0x000fea0003800000 */
.L_x_61:
        /* <DEDUP_REMOVED lines=12> */
.L_x_64:
[----:B------:R-:W-:Y:S05]  /*3df0*/  BSYNC B1 ;  /* 0x0000000000017941 */ /* 0x000fea0003800000 */
.L_x_63:
        /* <DEDUP_REMOVED lines=12> */
.L_x_66:
[----:B------:R-:W-:Y:S05]  /*3ec0*/  BSYNC B1 ;  /* 0x0000000000017941 */ /* 0x000fea0003800000 */
.L_x_65:
        /* <DEDUP_REMOVED lines=12> */
.L_x_68:
[----:B------:R-:W-:Y:S05]  /*3f90*/  BSYNC B1 ;  /* 0x0000000000017941 */ /* 0x000fea0003800000 */
.L_x_67:
        /* <DEDUP_REMOVED lines=12> */
.L_x_70:
[----:B------:R-:W-:Y:S05]  /*4060*/  BSYNC B1 ;  /* 0x0000000000017941 */ /* 0x000fea0003800000 */
.L_x_69:
        /* <DEDUP_REMOVED lines=12> */
.L_x_72:
[----:B------:R-:W-:Y:S05]  /*4130*/  BSYNC B1 ;  /* 0x0000000000017941 */ /* 0x000fea0003800000 */
.L_x_71:
        /* <DEDUP_REMOVED lines=12> */
.L_x_74:
[----:B------:R-:W-:Y:S05]  /*4200*/  BSYNC B1 ;  /* 0x0000000000017941 */ /* 0x000fea0003800000 */
.L_x_73:
        /* <DEDUP_REMOVED lines=12> */
.L_x_76:
[----:B------:R-:W-:Y:S05]  /*42d0*/  BSYNC B1 ;  /* 0x0000000000017941 */ /* 0x000fea0003800000 */
.L_x_75:
        /* <DEDUP_REMOVED lines=12> */
.L_x_78:
[----:B------:R-:W-:Y:S05]  /*43a0*/  BSYNC B1 ;  /* 0x0000000000017941 */ /* 0x000fea0003800000 */
.L_x_77:
        /* <DEDUP_REMOVED lines=12> */
.L_x_80:
[----:B------:R-:W-:Y:S05]  /*4470*/  BSYNC B1 ;  /* 0x0000000000017941 */ /* 0x000fea0003800000 */
.L_x_79:
        /* <DEDUP_REMOVED lines=12> */
.L_x_82:
[----:B------:R-:W-:Y:S05]  /*4540*/  BSYNC B1 ;  /* 0x0000000000017941 */ /* 0x000fea0003800000 */
.L_x_81:
        /* <DEDUP_REMOVED lines=12> */
.L_x_84:
[----:B------:R-:W-:Y:S05]  /*4610*/  BSYNC B1 ;  /* 0x0000000000017941 */ /* 0x000fea0003800000 */
.L_x_83:
        /* <DEDUP_REMOVED lines=12> */
.L_x_86:
[----:B------:R-:W-:Y:S05]  /*46e0*/  BSYNC B1 ;  /* 0x0000000000017941 */ /* 0x000fea0003800000 */
.L_x_85:
        /* <DEDUP_REMOVED lines=12> */
.L_x_88:
[----:B------:R-:W-:Y:S05]  /*47b0*/  BSYNC B1 ;  /* 0x0000000000017941 */ /* 0x000fea0003800000 */
.L_x_87:
        /* <DEDUP_REMOVED lines=12> */
.L_x_90:
[----:B------:R-:W-:Y:S05]  /*4880*/  BSYNC B1 ;  /* 0x0000000000017941 */ /* 0x000fea0003800000 */
.L_x_89:
        /* <DEDUP_REMOVED lines=12> */
.L_x_92:
[----:B------:R-:W-:Y:S05]  /*4950*/  BSYNC B1 ;  /* 0x0000000000017941 */ /* 0x000fea0003800000 */
.L_x_91:
        /* <DEDUP_REMOVED lines=12> */
.L_x_94:
[----:B------:R-:W-:Y:S05]  /*4a20*/  BSYNC B1 ;  /* 0x0000000000017941 */ /* 0x000fea0003800000 */
.L_x_93:
        /* <DEDUP_REMOVED lines=12> */
.L_x_96:
[----:B------:R-:W-:Y:S05]  /*4af0*/  BSYNC B1 ;  /* 0x0000000000017941 */ /* 0x000fea0003800000 */
.L_x_95:
        /* <DEDUP_REMOVED lines=12> */
.L_x_98:
[----:B------:R-:W-:Y:S05]  /*4bc0*/  BSYNC B1 ;  /* 0x0000000000017941 */ /* 0x000fea0003800000 */
.L_x_97:
        /* <DEDUP_REMOVED lines=12> */
.L_x_100:
[----:B------:R-:W-:Y:S05]  /*4c90*/  BSYNC B1 ;  /* 0x0000000000017941 */ /* 0x000fea0003800000 */
.L_x_99:
        /* <DEDUP_REMOVED lines=12> */
.L_x_102:
[----:B------:R-:W-:Y:S05]  /*4d60*/  BSYNC B1 ;  /* 0x0000000000017941 */ /* 0x000fea0003800000 */
.L_x_101:
        /* <DEDUP_REMOVED lines=12> */
.L_x_104:
[----:B------:R-:W-:Y:S05]  /*4e30*/  BSYNC B1 ;  /* 0x0000000000017941 */ /* 0x000fea0003800000 */
.L_x_103:
        /* <DEDUP_REMOVED lines=12> */
.L_x_106:
[----:B------:R-:W-:Y:S05]  /*4f00*/  BSYNC B1 ;  /* 0x0000000000017941 */ /* 0x000fea0003800000 */
.L_x_105:
        /* <DEDUP_REMOVED lines=12> */
.L_x_108:
[----:B------:R-:W-:Y:S05]  /*4fd0*/  BSYNC B1 ;  /* 0x0000000000017941 */ /* 0x000fea0003800000 */
.L_x_107:
        /* <DEDUP_REMOVED lines=12> */
.L_x_110:
[----:B------:R-:W-:Y:S05]  /*50a0*/  BSYNC B1 ;  /* 0x0000000000017941 */ /* 0x000fea0003800000 */
.L_x_109:
        /* <DEDUP_REMOVED lines=12> */
.L_x_112:
[----:B------:R-:W-:Y:S05]  /*5170*/  BSYNC B1 ;  /* 0x0000000000017941 */ /* 0x000fea0003800000 */
.L_x_111:
        /* <DEDUP_REMOVED lines=12> */
.L_x_114:
[----:B------:R-:W-:Y:S05]  /*5240*/  BSYNC B1 ;  /* 0x0000000000017941 */ /* 0x000fea0003800000 */
.L_x_113:
        /* <DEDUP_REMOVED lines=12> */
.L_x_116:
[----:B------:R-:W-:Y:S05]  /*5310*/  BSYNC B1 ;  /* 0x0000000000017941 */ /* 0x000fea0003800000 */
.L_x_115:
        /* <DEDUP_REMOVED lines=12> */
.L_x_118:
[----:B------:R-:W-:Y:S05]  /*53e0*/  BSYNC B1 ;  /* 0x0000000000017941 */ /* 0x000fea0003800000 */
.L_x_117:
        /* <DEDUP_REMOVED lines=12> */
.L_x_120:
[----:B------:R-:W-:Y:S05]  /*54b0*/  BSYNC B1 ;  /* 0x0000000000017941 */ /* 0x000fea0003800000 */
.L_x_119:
        /* <DEDUP_REMOVED lines=12> */
.L_x_122:
[----:B------:R-:W-:Y:S05]  /*5580*/  BSYNC B1 ;  /* 0x0000000000017941 */ /* 0x000fea0003800000 */
.L_x_121:
        /* <DEDUP_REMOVED lines=12> */
.L_x_124:
[----:B------:R-:W-:Y:S05]  /*5650*/  BSYNC B1 ;  /* 0x0000000000017941 */ /* 0x000fea0003800000 */
.L_x_123:
        /* <DEDUP_REMOVED lines=12> */
.L_x_126:
[----:B------:R-:W-:Y:S05]  /*5720*/  BSYNC B1 ;  /* 0x0000000000017941 */ /* 0x000fea0003800000 */
.L_x_125:
        /* <DEDUP_REMOVED lines=12> */
.L_x_128:
[----:B------:R-:W-:Y:S05]  /*57f0*/  BSYNC B1 ;  /* 0x0000000000017941 */ /* 0x000fea0003800000 */
.L_x_127:
        /* <DEDUP_REMOVED lines=12> */
.L_x_130:
[----:B------:R-:W-:Y:S05]  /*58c0*/  BSYNC B1 ;  /* 0x0000000000017941 */ /* 0x000fea0003800000 */
.L_x_129:
        /* <DEDUP_REMOVED lines=12> */
.L_x_132:
[----:B------:R-:W-:Y:S05]  /*5990*/  BSYNC B1 ;  /* 0x0000000000017941 */ /* 0x000fea0003800000 */
.L_x_131:
        /* <DEDUP_REMOVED lines=12> */
.L_x_134:
[----:B------:R-:W-:Y:S05]  /*5a60*/  BSYNC B1 ;  /* 0x0000000000017941 */ /* 0x000fea0003800000 */
.L_x_133:
        /* <DEDUP_REMOVED lines=12> */
.L_x_136:
[----:B------:R-:W-:Y:S05]  /*5b30*/  BSYNC B1 ;  /* 0x0000000000017941 */ /* 0x000fea0003800000 */
.L_x_135:
        /* <DEDUP_REMOVED lines=12> */
.L_x_138:
[----:B------:R-:W-:Y:S05]  /*5c00*/  BSYNC B1 ;  /* 0x0000000000017941 */ /* 0x000fea0003800000 */
.L_x_137:
        /* <DEDUP_REMOVED lines=12> */
.L_x_140:
[----:B------:R-:W-:Y:S05]  /*5cd0*/  BSYNC B1 ;  /* 0x0000000000017941 */ /* 0x000fea0003800000 */
.L_x_139:
        /* <DEDUP_REMOVED lines=12> */
.L_x_142:
[----:B------:R-:W-:Y:S05]  /*5da0*/  BSYNC B1 ;  /* 0x0000000000017941 */ /* 0x000fea0003800000 */
.L_x_141:
        /* <DEDUP_REMOVED lines=12> */
.L_x_144:
[----:B------:R-:W-:Y:S05]  /*5e70*/  BSYNC B1 ;  /* 0x0000000000017941 */ /* 0x000fea0003800000 */
.L_x_143:
        /* <DEDUP_REMOVED lines=12> */
.L_x_146:
[----:B------:R-:W-:Y:S05]  /*5f40*/  BSYNC B1 ;  /* 0x0000000000017941 */ /* 0x000fea0003800000 */
.L_x_145:
        /* <DEDUP_REMOVED lines=12> */
.L_x_148:
[----:B------:R-:W-:Y:S05]  /*6010*/  BSYNC B1 ;  /* 0x0000000000017941 */ /* 0x000fea0003800000 */
.L_x_147:
        /* <DEDUP_REMOVED lines=12> */
.L_x_150:
[----:B------:R-:W-:Y:S05]  /*60e0*/  BSYNC B1 ;  /* 0x0000000000017941 */ /* 0x000fea0003800000 */
.L_x_149:
        /* <DEDUP_REMOVED lines=12> */
.L_x_152:
[----:B------:R-:W-:Y:S05]  /*61b0*/  BSYNC B1 ;  /* 0x0000000000017941 */ /* 0x000fea0003800000 */
.L_x_151:
        /* <DEDUP_REMOVED lines=12> */
.L_x_154:
[----:B------:R-:W-:Y:S05]  /*6280*/  BSYNC B1 ;  /* 0x0000000000017941 */ /* 0x000fea0003800000 */
.L_x_153:
        /* <DEDUP_REMOVED lines=12> */
.L_x_156:
[----:B------:R-:W-:Y:S05]  /*6350*/  BSYNC B1 ;  /* 0x0000000000017941 */ /* 0x000fea0003800000 */
.L_x_155:
        /* <DEDUP_REMOVED lines=12> */
.L_x_158:
[----:B------:R-:W-:Y:S05]  /*6420*/  BSYNC B1 ;  /* 0x0000000000017941 */ /* 0x000fea0003800000 */
.L_x_157:
[----:B-----5:R-:W-:Y:S01]  /*6430*/  LOP3.LUT R26, R26, 0xff, RZ, 0xc0, !PT ;  /* 0x000000ff1a1a7812 */ /* 0x020fe200078ec0ff */
[----:B------:R-:W-:Y:S01]  /*6440*/  BSSY B1, `(.L_x_159) ;  /* 0x000000b000017945 */ /* 0x000fe20003800000 */
[----:B------:R-:W-:Y:S02]  /*6450*/  ISETP.LT.OR P0, PT, R6, 0x7a, !P0 ;  /* 0x0000007a0600780c */ /* 0x000fe40004701670 */
[----:B------:R-:W-:-:S05]  /*6460*/  F2FP.F16.E5M2.UNPACK_B R26, R26 ;  /* 0x0000001aff1a723e */ /* 0x000fca00020004ff */
[----:B----4-:R-:W-:-:S05]  /*6470*/  HADD2.F32 R27, -RZ, R26.H0_H0 ;  /* 0x2000001aff1b7230 */ /* 0x010fca0000004100 */
[----:B------:R-:W-:-:S04]  /*6480*/  FMUL R26, R27, R12 ;  /* 0x0000000c1b1a7220 */ /* 0x000fc80000400000 */
[----:B------:R-:W-:Y:S01]  /*6490*/  FFMA R26, R21, R10, R26 ;  /* 0x0000000a151a7223 */ /* 0x000fe2000000001a */
[----:B------:R-:W-:-:S04]  /*64a0*/  PRMT R21, RZ, 0x7610, R21 ;  /* 0x00007610ff157816 */ /* 0x000fc80000000015 */
[----:B------:R-:W-:-:S05]  /*64b0*/  F2FP.SATFINITE.E5M2.F32.PACK_AB_MERGE_C R27, RZ, R26, RZ ;  /* 0x0000001aff1b723e */ /* 0x000fca00048060ff */
[----:B------:R4:W-:Y:S01]  /*64c0*/  @!P4 STG.E.U8 desc[UR18][R18.64+0x78], R27 ;  /* 0x0000781b1200c986 */ /* 0x0009e2000c101112 */
[----:B------:R-:W-:Y:S05]  /*64d0*/  @P0 BRA `(.L_x_160) ;  /* 0x0000000000040947 */ /* 0x000fea0003800000 */
[----:B------:R0:W5:Y:S02]  /*64e0*/  LDG.E.U8 R21, desc[UR18][R4.64+0x79] ;  /* 0x0000791204157981 */ /* 0x000164000c1e1100 */
.L_x_160:
[----:B------:R-:W-:Y:S05]  /*64f0*/  BSYNC B1 ;  /* 0x0000000000017941 */ /* 0x000fea0003800000 */
.L_x_159:
[----:B-----5:R-:W-:Y:S01]  /*6500*/  LOP3.LUT R21, R21, 0xff, RZ, 0xc0, !PT ;  /* 0x000000ff15157812 */ /* 0x020fe200078ec0ff */
[----:B------:R-:W-:Y:S01]  /*6510*/  BSSY B1, `(.L_x_161) ;  /* 0x000000b000017945 */ /* 0x000fe20003800000 */
[----:B------:R-:W-:Y:S02]  /*6520*/  ISETP.LT.OR P3, PT, R6, 0x79, !P1 ;  /* 0x000000790600780c */ /* 0x000fe40004f61670 */
[----:B------:R-:W-:Y:S02]  /*6530*/  F2FP.F16.E5M2.UNPACK_B R21, R21 ;  /* 0x00000015ff15723e */ /* 0x000fe400020004ff */
[----:B0-2---:R-:W-:-:S03]  /*6540*/  PRMT R4, RZ, 0x7610, R4 ;  /* 0x00007610ff047816 */ /* 0x005fc60000000004 */
[----:B------:R-:W-:-:S05]  /*6550*/  HADD2.F32 R21, -RZ, R21.H0_H0 ;  /* 0x20000015ff157230 */ /* 0x000fca0000004100 */
[----:B------:R-:W-:-:S04]  /*6560*/  FMUL R21, R21, R12 ;  /* 0x0000000c15157220 */ /* 0x000fc80000400000 */
[----:B------:R-:W-:-:S05]  /*6570*/  FFMA R21, R20, R10, R21 ;  /* 0x0000000a14157223 */ /* 0x000fca0000000015 */
[----:B------:R-:W-:-:S05]  /*6580*/  F2FP.SATFINITE.E5M2.F32.PACK_AB_MERGE_C R21, RZ, R21, RZ ;  /* 0x00000015ff15723e */ /* 0x000fca00048060ff */
[----:B------:R0:W-:Y:S01]  /*6590*/  @!P0 STG.E.U8 desc[UR18][R18.64+0x79], R21 ;  /* 0x0000791512008986 */ /* 0x0001e2000c101112 */
[----:B------:R-:W-:Y:S05]  /*65a0*/  @P3 BRA `(.L_x_162) ;  /* 0x0000000000043947 */ /* 0x000fea0003800000 */
[----:B------:R2:W5:Y:S02]  /*65b0*/  LDG.E.U8 R4, desc[UR18][R24.64+0x78] ;  /* 0x0000781218047981 */ /* 0x000564000c1e1100 */
.L_x_162:
[----:B------:R-:W-:Y:S05]  /*65c0*/  BSYNC B1 ;  /* 0x0000000000017941 */ /* 0x000fea0003800000 */
.L_x_161:
        /* <DEDUP_REMOVED lines=12> */
.L_x_164:
[----:B------:R-:W-:Y:S05]  /*6690*/  BSYNC B1 ;  /* 0x0000000000017941 */ /* 0x000fea0003800000 */
.L_x_163:
[----:B------:R-:W-:Y:S05]  /*66a0*/  @P1 BRA `(.L_x_165) ;  /* 0x0000001000281947 */ /* 0x000fea0003800000 */
[----:B-----5:R-:W-:-:S04]  /*66b0*/  LOP3.LUT R4, R4, 0xff, RZ, 0xc0, !PT ;  /* 0x000000ff04047812 */ /* 0x020fc800078ec0ff */
[----:B------:R-:W-:-:S05]  /*66c0*/  F2FP.F16.E5M2.UNPACK_B R4, R4 ;  /* 0x00000004ff04723e */ /* 0x000fca00020004ff */
[----:B0-----:R-:W-:-:S05]  /*66d0*/  HADD2.F32 R5, -RZ, R4.H0_H0 ;  /* 0x20000004ff057230 */ /* 0x001fca0000004100 */
[----:B------:R-:W-:-:S04]  /*66e0*/  FMUL R5, R5, R12 ;  /* 0x0000000c05057220 */ /* 0x000fc80000400000 */
[----:B------:R-:W-:-:S05]  /*66f0*/  FFMA R5, R22, R10, R5 ;  /* 0x0000000a16057223 */ /* 0x000fca0000000005 */
[----:B------:R-:W-:-:S05]  /*6700*/  F2FP.SATFINITE.E5M2.F32.PACK_AB_MERGE_C R5, RZ, R5, RZ ;  /* 0x00000005ff05723e */ /* 0x000fca00048060ff */
[----:B------:R0:W-:Y:S01]  /*6710*/  STG.E.U8 desc[UR18][R16.64+0x79], R5 ;  /* 0x0000790510007986 */ /* 0x0001e2000c101112 */
[----:B------:R-:W-:Y:S05]  /*6720*/  BRA `(.L_x_165) ;  /* 0x0000001000087947 */ /* 0x000fea0003800000 */
.L_x_36:
[----:B------:R-:W-:Y:S01]  /*6730*/  ISETP.GE.AND P1, PT, R30, 0x1, PT ;  /* 0x000000011e00780c */ /* 0x000fe20003f26270 */
[-C--:B------:R-:W-:Y:S01]  /*6740*/  FMUL R149, R149, R10.reuse ;  /* 0x0000000a95957220 */ /* 0x080fe20000400000 */
[-C--:B------:R-:W-:Y:S01]  /*6750*/  FMUL R144, R144, R10.reuse ;  /* 0x0000000a90907220 */ /* 0x080fe20000400000 */
[----:B------:R-:W-:Y:S01]  /*6760*/  ISETP.GE.AND P0, PT, R30, 0x9, PT ;  /* 0x000000091e00780c */ /* 0x000fe20003f06270 */
[-C--:B------:R-:W-:Y:S01]  /*6770*/  FMUL R147, R147, R10.reuse ;  /* 0x0000000a93937220 */ /* 0x080fe20000400000 */
[----:B------:R-:W-:Y:S01]  /*6780*/  ISETP.LT.OR P4, PT, R6, 0x1, !P1 ;  /* 0x000000010600780c */ /* 0x000fe20004f81670 */
[-C--:B------:R-:W-:Y:S01]  /*6790*/  FMUL R142, R142, R10.reuse ;  /* 0x0000000a8e8e7220 */ /* 0x080fe20000400000 */
[----:B------:R-:W-:Y:S01]  /*67a0*/  ISETP.LT.OR P5, PT, R6, 0x2, !P1 ;  /* 0x000000020600780c */ /* 0x000fe20004fa1670 */
[-C--:B------:R-:W-:Y:S01]  /*67b0*/  FMUL R145, R145, R10.reuse ;  /* 0x0000000a91917220 */ /* 0x080fe20000400000 */
[----:B------:R-:W-:Y:S01]  /*67c0*/  F2FP.SATFINITE.E5M2.F32.PACK_AB_MERGE_C R149, RZ, R149, RZ ;  /* 0x00000095ff95723e */ /* 0x000fe200048060ff */
[----:B------:R-:W-:Y:S01]  /*67d0*/  FMUL R140, R140, R10 ;  /* 0x0000000a8c8c7220 */ /* 0x000fe20000400000 */
[----:B------:R-:W-:Y:S01]  /*67e0*/  F2FP.SATFINITE.E5M2.F32.PACK_AB_MERGE_C R5, RZ, R144, RZ ;  /* 0x00000090ff05723e */ /* 0x000fe200048060ff */
[-C--:B------:R-:W-:Y:S01]  /*67f0*/  FMUL R143, R143, R10.reuse ;  /* 0x0000000a8f8f7220 */ /* 0x080fe20000400000 */
[----:B------:R-:W-:Y:S01]  /*6800*/  ISETP.LT.OR P3, PT, R6, 0x1, !P0 ;  /* 0x000000010600780c */ /* 0x000fe20004761670 */
[-C--:B------:R-:W-:Y:S01]  /*6810*/  FMUL R138, R138, R10.reuse ;  /* 0x0000000a8a8a7220 */ /* 0x080fe20000400000 */
[C---:B------:R-:W-:Y:S01]  /*6820*/  ISETP.LT.OR P6, PT, R6.reuse, 0xa, !P1 ;  /* 0x0000000a0600780c */ /* 0x040fe20004fc1670 */
[-C--:B------:R-:W-:Y:S01]  /*6830*/  FMUL R141, R141, R10.reuse ;  /* 0x0000000a8d8d7220 */ /* 0x080fe20000400000 */
[----:B------:R-:W-:Y:S01]  /*6840*/  F2FP.SATFINITE.E5M2.F32.PACK_AB_MERGE_C R147, RZ, R147, RZ ;  /* 0x00000093ff93723e */ /* 0x000fe200048060ff */
[----:B------:R-:W-:Y:S01]  /*6850*/  @!P4 STG.E.U8 desc[UR18][R18.64], R149 ;  /* 0x000000951200c986 */ /* 0x000fe2000c101112 */
[----:B------:R-:W-:Y:S01]  /*6860*/  ISETP.LT.OR P4, PT, R6, 0x2, !P0 ;  /* 0x000000020600780c */ /* 0x000fe20004781670 */
[----:B------:R-:W-:Y:S01]  /*6870*/  FMUL R136, R136, R10 ;  /* 0x0000000a88887220 */ /* 0x000fe20000400000 */
[----:B------:R-:W-:Y:S01]  /*6880*/  F2FP.SATFINITE.E5M2.F32.PACK_AB_MERGE_C R25, RZ, R142, RZ ;  /* 0x0000008eff19723e */ /* 0x000fe200048060ff */
[----:B------:R0:W-:Y:S01]  /*6890*/  @!P5 STG.E.U8 desc[UR18][R18.64+0x1], R5 ;  /* 0x000001051200d986 */ /* 0x0001e2000c101112 */
[C---:B------:R-:W-:Y:S01]  /*68a0*/  ISETP.LT.OR P5, PT, R6.reuse, 0x9, !P1 ;  /* 0x000000090600780c */ /* 0x040fe20004fa1670 */
[-C--:B------:R-:W-:Y:S01]  /*68b0*/  FMUL R139, R139, R10.reuse ;  /* 0x0000000a8b8b7220 */ /* 0x080fe20000400000 */
[----:B------:R-:W-:Y:S01]  /*68c0*/  F2FP.SATFINITE.E5M2.F32.PACK_AB_MERGE_C R145, RZ, R145, RZ ;  /* 0x00000091ff91723e */ /* 0x000fe200048060ff */
[----:B------:R-:W-:Y:S01]  /*68d0*/  @!P3 STG.E.U8 desc[UR18][R16.64], R147 ;  /* 0x000000931000b986 */ /* 0x000fe2000c101112 */
[----:B------:R-:W-:Y:S01]  /*68e0*/  ISETP.LT.OR P3, PT, R6, 0x9, !P0 ;  /* 0x000000090600780c */ /* 0x000fe20004761670 */
[-C--:B------:R-:W-:Y:S01]  /*68f0*/  FMUL R134, R134, R10.reuse ;  /* 0x0000000a86867220 */ /* 0x080fe20000400000 */
[----:B------:R-:W-:Y:S01]  /*6900*/  F2FP.SATFINITE.E5M2.F32.PACK_AB_MERGE_C R143, RZ, R143, RZ ;  /* 0x0000008fff8f723e */ /* 0x000fe200048060ff */
[-C--:B------:R-:W-:Y:S01]  /*6910*/  FMUL R137, R137, R10.reuse ;  /* 0x0000000a89897220 */ /* 0x080fe20000400000 */
[----:B------:R-:W-:Y:S01]  /*6920*/  F2FP.SATFINITE.E5M2.F32.PACK_AB_MERGE_C R141, RZ, R141, RZ ;  /* 0x0000008dff8d723e */ /* 0x000fe200048060ff */
[----:B------:R1:W-:Y:S01]  /*6930*/  @!P4 STG.E.U8 desc[UR18][R16.64+0x1], R25 ;  /* 0x000001191000c986 */ /* 0x0003e2000c101112 */
[----:B------:R-:W-:Y:S01]  /*6940*/  ISETP.LT.OR P4, PT, R6, 0xa, !P0 ;  /* 0x0000000a0600780c */ /* 0x000fe20004781670 */
[----:B------:R-:W-:Y:S01]  /*6950*/  FMUL R132, R132, R10 ;  /* 0x0000000a84847220 */ /* 0x000fe20000400000 */
[----:B0-----:R-:W-:Y:S01]  /*6960*/  F2FP.SATFINITE.E5M2.F32.PACK_AB_MERGE_C R5, RZ, R140, RZ ;  /* 0x0000008cff05723e */ /* 0x001fe200048060ff */
[----:B------:R-:W-:Y:S01]  /*6970*/  @!P5 STG.E.U8 desc[UR18][R18.64+0x8], R145 ;  /* 0x000008911200d986 */ /* 0x000fe2000c101112 */
[C---:B------:R-:W-:Y:S01]  /*6980*/  ISETP.LT.OR P5, PT, R6.reuse, 0x11, !P1 ;  /* 0x000000110600780c */ /* 0x040fe20004fa1670 */
[-C--:B------:R-:W-:Y:S01]  /*6990*/  FMUL R135, R135, R10.reuse ;  /* 0x0000000a87877220 */ /* 0x080fe20000400000 */
[----:B------:R-:W-:Y:S01]  /*69a0*/  F2FP.SATFINITE.E5M2.F32.PACK_AB_MERGE_C R139, RZ, R139, RZ ;  /* 0x0000008bff8b723e */ /* 0x000fe200048060ff */
[----:B------:R0:W-:Y:S01]  /*69b0*/  @!P6 STG.E.U8 desc[UR18][R18.64+0x9], R5 ;  /* 0x000009051200e986 */ /* 0x0001e2000c101112 */
[----:B------:R-:W-:Y:S01]  /*69c0*/  ISETP.LT.OR P6, PT, R6, 0x12, !P1 ;  /* 0x000000120600780c */ /* 0x000fe20004fc1670 */
[----:B------:R-:W-:Y:S01]  /*69d0*/  FMUL R130, R130, R10 ;  /* 0x0000000a82827220 */ /* 0x000fe20000400000 */
[----:B------:R-:W-:Y:S01]  /*69e0*/  F2FP.SATFINITE.E5M2.F32.PACK_AB_MERGE_C R137, RZ, R137, RZ ;  /* 0x00000089ff89723e */ /* 0x000fe200048060ff */
[----:B------:R-:W-:Y:S01]  /*69f0*/  @!P3 STG.E.U8 desc[UR18][R16.64+0x8], R143 ;  /* 0x0000088f1000b986 */ /* 0x000fe2000c101112 */
[----:B-1----:R-:W-:Y:S01]  /*6a00*/  F2FP.SATFINITE.E5M2.F32.PACK_AB_MERGE_C R25, RZ, R138, RZ ;  /* 0x0000008aff19723e */ /* 0x002fe200048060ff */
[-C--:B------:R-:W-:Y:S01]  /*6a10*/  FMUL R133, R133, R10.reuse ;  /* 0x0000000a85857220 */ /* 0x080fe20000400000 */
[----:B------:R-:W-:Y:S01]  /*6a20*/  ISETP.LT.OR P3, PT, R6, 0x11, !P0 ;  /* 0x000000110600780c */ /* 0x000fe20004761670 */
[-C--:B------:R-:W-:Y:S01]  /*6a30*/  FMUL R128, R128, R10.reuse ;  /* 0x0000000a80807220 */ /* 0x080fe20000400000 */
[----:B------:R-:W-:Y:S01]  /*6a40*/  F2FP.SATFINITE.E5M2.F32.PACK_AB_MERGE_C R135, RZ, R135, RZ ;  /* 0x00000087ff87723e */ /* 0x000fe200048060ff */
[----:B------:R1:W-:Y:S01]  /*6a50*/  @!P4 STG.E.U8 desc[UR18][R16.64+0x9], R25 ;  /* 0x000009191000c986 */ /* 0x0003e2000c101112 */
[C---:B------:R-:W-:Y:S01]  /*6a60*/  ISETP.LT.OR P4, PT, R6.reuse, 0x12, !P0 ;  /* 0x000000120600780c */ /* 0x040fe20004781670 */
[----:B------:R-:W-:Y:S01]  /*6a70*/  FMUL R131, R131, R10 ;  /* 0x0000000a83837220 */ /* 0x000fe20000400000 */
[----:B0-----:R-:W-:Y:S01]  /*6a80*/  F2FP.SATFINITE.E5M2.F32.PACK_AB_MERGE_C R5, RZ, R136, RZ ;  /* 0x00000088ff05723e */ /* 0x001fe200048060ff */
[----:B------:R-:W-:Y:S01]  /*6a90*/  @!P5 STG.E.U8 desc[UR18][R18.64+0x10], R141 ;  /* 0x0000108d1200d986 */ /* 0x000fe2000c101112 */
[----:B------:R-:W-:Y:S01]  /*6aa0*/  ISETP.LT.OR P5, PT, R6, 0x19, !P1 ;  /* 0x000000190600780c */ /* 0x000fe20004fa1670 */
[-C--:B------:R-:W-:Y:S01]  /*6ab0*/  FMUL R126, R126, R10.reuse ;  /* 0x0000000a7e7e7220 */ /* 0x080fe20000400000 */
[----:B------:R-:W-:Y:S01]  /*6ac0*/  F2FP.SATFINITE.E5M2.F32.PACK_AB_MERGE_C R133, RZ, R133, RZ ;  /* 0x00000085ff85723e */ /* 0x000fe200048060ff */
[----:B------:R0:W-:Y:S01]  /*6ad0*/  @!P6 STG.E.U8 desc[UR18][R18.64+0x11], R5 ;  /* 0x000011051200e986 */ /* 0x0001e2000c101112 */
[----:B------:R-:W-:Y:S01]  /*6ae0*/  ISETP.LT.OR P6, PT, R6, 0x1a, !P1 ;  /* 0x0000001a0600780c */ /* 0x000fe20004fc1670 */
[-C--:B------:R-:W-:Y:S01]  /*6af0*/  FMUL R129, R129, R10.reuse ;  /* 0x0000000a81817220 */ /* 0x080fe20000400000 */
[----:B------:R-:W-:Y:S01]  /*6b00*/  FMUL R124, R124, R10 ;  /* 0x0000000a7c7c7220 */ /* 0x000fe20000400000 */
[----:B-1----:R-:W-:Y:S01]  /*6b10*/  F2FP.SATFINITE.E5M2.F32.PACK_AB_MERGE_C R25, RZ, R134, RZ ;  /* 0x00000086ff19723e */ /* 0x002fe200048060ff */
[----:B------:R-:W-:Y:S01]  /*6b20*/  @!P3 STG.E.U8 desc[UR18][R16.64+0x10], R139 ;  /* 0x0000108b1000b986 */ /* 0x000fe2000c101112 */
[C---:B------:R-:W-:Y:S01]  /*6b30*/  ISETP.LT.OR P3, PT, R6.reuse, 0x19, !P0 ;  /* 0x000000190600780c */ /* 0x040fe20004761670 */
        /* <DEDUP_REMOVED lines=37> */
[-C--:B------:R-:W-:Y:S01]  /*6d90*/  FMUL R112, R112, R10.reuse ;  /* 0x0000000a70707220 */ /* 0x080fe20000400000 */
        /* <DEDUP_REMOVED lines=81> */
[C---:B------:R-:W-:Y:S01]  /*72b0*/  ISETP.LT.OR P6, PT, R6.reuse, 0x52, !P1 ;  /* 0x000000520600780c */ /* 0x040fe20004fc1670 */
        /* <DEDUP_REMOVED lines=22> */
[----:B------:R-:W-:-:S02]  /*7420*/  ISETP.LT.OR P3, PT, R6, 0x59, !P0 ;  /* 0x000000590600780c */ /* 0x000fc40004761670 */
[----:B------:R-:W-:Y:S01]  /*7430*/  F2FP.SATFINITE.E5M2.F32.PACK_AB_MERGE_C R91, RZ, R91, RZ ;  /* 0x0000005bff5b723e */ /* 0x000fe200048060ff */
[----:B------:R1:W-:Y:S01]  /*7440*/  @!P4 STG.E.U8 desc[UR18][R16.64+0x51], R25 ;  /* 0x000051191000c986 */ /* 0x0003e2000c101112 */
[C---:B------:R-:W-:Y:S02]  /*7450*/  ISETP.LT.OR P4, PT, R6.reuse, 0x5a, !P0 ;  /* 0x0000005a0600780c */ /* 0x040fe40004781670 */
[----:B0-----:R-:W-:Y:S01]  /*7460*/  F2FP.SATFINITE.E5M2.F32.PACK_AB_MERGE_C R5, RZ, R100, RZ ;  /* 0x00000064ff05723e */ /* 0x001fe200048060ff */
[----:B------:R-:W-:Y:S01]  /*7470*/  @!P5 STG.E.U8 desc[UR18][R18.64+0x58], R105 ;  /* 0x000058691200d986 */ /* 0x000fe2000c101112 */
[C---:B------:R-:W-:Y:S02]  /*7480*/  ISETP.LT.OR P5, PT, R6.reuse, 0x61, !P1 ;  /* 0x000000610600780c */ /* 0x040fe40004fa1670 */
[----:B------:R-:W-:Y:S01]  /*7490*/  F2FP.SATFINITE.E5M2.F32.PACK_AB_MERGE_C R21, RZ, R21, RZ ;  /* 0x00000015ff15723e */ /* 0x000fe200048060ff */
[----:B------:R0:W-:Y:S01]  /*74a0*/  @!P6 STG.E.U8 desc[UR18][R18.64+0x59], R5 ;  /* 0x000059051200e986 */ /* 0x0001e2000c101112 */
[----:B------:R-:W-:-:S02]  /*74b0*/  ISETP.LT.OR P6, PT, R6, 0x62, !P1 ;  /* 0x000000620600780c */ /* 0x000fc40004fc1670 */
[----:B------:R-:W-:Y:S01]  /*74c0*/  F2FP.SATFINITE.E5M2.F32.PACK_AB_MERGE_C R23, RZ, R23, RZ ;  /* 0x00000017ff17723e */ /* 0x000fe200048060ff */
[----:B------:R-:W-:Y:S01]  /*74d0*/  @!P3 STG.E.U8 desc[UR18][R16.64+0x58], R103 ;  /* 0x000058671000b986 */ /* 0x000fe2000c101112 */
[----:B-1----:R-:W-:Y:S02]  /*74e0*/  F2FP.SATFINITE.E5M2.F32.PACK_AB_MERGE_C R25, RZ, R98, RZ ;  /* 0x00000062ff19723e */ /* 0x002fe400048060ff */
[C---:B------:R-:W-:Y:S02]  /*74f0*/  ISETP.LT.OR P3, PT, R6.reuse, 0x61, !P0 ;  /* 0x000000610600780c */ /* 0x040fe40004761670 */
[----:B------:R-:W-:Y:S01]  /*7500*/  F2FP.SATFINITE.E5M2.F32.PACK_AB_MERGE_C R27, RZ, R22, RZ ;  /* 0x00000016ff1b723e */ /* 0x000fe200048060ff */
[----:B------:R1:W-:Y:S01]  /*7510*/  @!P4 STG.E.U8 desc[UR18][R16.64+0x59], R25 ;  /* 0x000059191000c986 */ /* 0x0003e2000c101112 */
[C---:B------:R-:W-:Y:S02]  /*7520*/  ISETP.LT.OR P4, PT, R6.reuse, 0x62, !P0 ;  /* 0x000000620600780c */ /* 0x040fe40004781670 */
[----:B0-----:R-:W-:Y:S01]  /*7530*/  F2FP.SATFINITE.E5M2.F32.PACK_AB_MERGE_C R5, RZ, R96, RZ ;  /* 0x00000060ff05723e */ /* 0x001fe200048060ff */
[----:B------:R-:W-:Y:S01]  /*7540*/  @!P5 STG.E.U8 desc[UR18][R18.64+0x60], R101 ;  /* 0x000060651200d986 */ /* 0x000fe2000c101112 */
[----:B------:R-:W-:-:S03]  /*7550*/  ISETP.LT.OR P5, PT, R6, 0x69, !P1 ;  /* 0x000000690600780c */ /* 0x000fc60004fa1670 */
[----:B------:R0:W-:Y:S01]  /*7560*/  @!P6 STG.E.U8 desc[UR18][R18.64+0x61], R5 ;  /* 0x000061051200e986 */ /* 0x0001e2000c101112 */
[C---:B------:R-:W-:Y:S02]  /*7570*/  ISETP.LT.OR P6, PT, R6.reuse, 0x6a, !P1 ;  /* 0x0000006a0600780c */ /* 0x040fe40004fc1670 */
[----:B-1----:R-:W-:Y:S01]  /*7580*/  F2FP.SATFINITE.E5M2.F32.PACK_AB_MERGE_C R25, RZ, R94, RZ ;  /* 0x0000005eff19723e */ /* 0x002fe200048060ff */
[----:B------:R-:W-:Y:S01]  /*7590*/  @!P3 STG.E.U8 desc[UR18][R16.64+0x60], R99 ;  /* 0x000060631000b986 */ /* 0x000fe2000c101112 */
[----:B------:R-:W-:-:S03]  /*75a0*/  ISETP.LT.OR P3, PT, R6, 0x69, !P0 ;  /* 0x000000690600780c */ /* 0x000fc60004761670 */
        /* <DEDUP_REMOVED lines=12> */
[C---:B------:R-:W-:Y:S01]  /*7670*/  ISETP.LT.OR P1, PT, R6.reuse, 0x7a, !P1 ;  /* 0x0000007a0600780c */ /* 0x040fe20004f21670 */
[----:B------:R2:W-:Y:S01]  /*7680*/  @!P5 STG.E.U8 desc[UR18][R18.64+0x70], R93 ;  /* 0x0000705d1200d986 */ /* 0x0005e2000c101112 */
[C---:B------:R-:W-:Y:S02]  /*7690*/  ISETP.LT.OR P5, PT, R6.reuse, 0x72, !P0 ;  /* 0x000000720600780c */ /* 0x040fe400047a1670 */
[----:B0-----:R-:W-:Y:S01]  /*76a0*/  F2FP.SATFINITE.E5M2.F32.PACK_AB_MERGE_C R5, RZ, R88, RZ ;  /* 0x00000058ff05723e */ /* 0x001fe200048060ff */
[----:B------:R2:W-:Y:S01]  /*76b0*/  @!P6 STG.E.U8 desc[UR18][R18.64+0x71], R89 ;  /* 0x000071591200e986 */ /* 0x0005e2000c101112 */
[C---:B------:R-:W-:Y:S02]  /*76c0*/  ISETP.LT.OR P6, PT, R6.reuse, 0x79, !P0 ;  /* 0x000000790600780c */ /* 0x040fe400047c1670 */
[----:B------:R-:W-:Y:S01]  /*76d0*/  ISETP.LT.OR P0, PT, R6, 0x7a, !P0 ;  /* 0x0000007a0600780c */ /* 0x000fe20004701670 */
[----:B------:R2:W-:Y:S01]  /*76e0*/  @!P3 STG.E.U8 desc[UR18][R16.64+0x70], R91 ;  /* 0x0000705b1000b986 */ /* 0x0005e2000c101112 */
[----:B-1----:R-:W-:-:S05]  /*76f0*/  F2FP.SATFINITE.E5M2.F32.PACK_AB_MERGE_C R25, RZ, R20, RZ ;  /* 0x00000014ff19723e */ /* 0x002fca00048060ff */
[----:B------:R2:W-:Y:S04]  /*7700*/  @!P5 STG.E.U8 desc[UR18][R16.64+0x71], R5 ;  /* 0x000071051000d986 */ /* 0x0005e8000c101112 */
[----:B------:R2:W-:Y:S04]  /*7710*/  @!P4 STG.E.U8 desc[UR18][R18.64+0x78], R21 ;  /* 0x000078151200c986 */ /* 0x0005e8000c101112 */
[----:B------:R2:W-:Y:S04]  /*7720*/  @!P1 STG.E.U8 desc[UR18][R18.64+0x79], R25 ;  /* 0x0000791912009986 */ /* 0x0005e8000c101112 */
[----:B------:R2:W-:Y:S04]  /*7730*/  @!P6 STG.E.U8 desc[UR18][R16.64+0x78], R23 ;  /* 0x000078171000e986 */ /* 0x0005e8000c101112 */
[----:B------:R2:W-:Y:S02]  /*7740*/  @!P0 STG.E.U8 desc[UR18][R16.64+0x79], R27 ;  /* 0x0000791b10008986 */ /* 0x0005e4000c101112 */
.L_x_165:
[----:B------:R-:W-:Y:S05]  /*7750*/  BSYNC B0 ;  /* 0x0000000000007941 */ /* 0x000fea0003800000 */
.L_x_35:
[C---:B------:R-:W-:Y:S01]  /*7760*/  LEA R2, P0, R8.reuse, R2, 0x1 ;  /* 0x0000000208027211 */ /* 0x040fe200078008ff */
[----:B------:R-:W-:Y:S01]  /*7770*/  ULDC.64 UR6, c[0x0][0x650] ;  /* 0x0001940000067ab9 */ /* 0x000fe20000000a00 */
[----:B-----5:R-:W-:Y:S01]  /*7780*/  IMAD.U32 R4, RZ, RZ, UR16 ;  /* 0x00000010ff047e24 */ /* 0x020fe2000f8e00ff */
[----:B0-2---:R-:W-:Y:S01]  /*7790*/  PRMT R16, RZ, 0x7610, R16 ;  /* 0x00007610ff107816 */ /* 0x005fe20000000010 */
[----:B------:R-:W-:Y:S01]  /*77a0*/  IMAD.MOV.U32 R6, RZ, RZ, -0x1 ;  /* 0xffffffffff067424 */ /* 0x000fe200078e00ff */
[----:B------:R-:W-:Y:S01]  /*77b0*/  LEA.HI.X R3, R8, R3, R0, 0x1, P0 ;  /* 0x0000000308037211 */ /* 0x000fe200000f0c00 */
[----:B------:R0:W-:Y:S01]  /*77c0*/  SYNCS.ARRIVE.TRANS64.A1T0 RZ, [R4+UR22], RZ ;  /* 0x000000ff04ff79a7 */ /* 0x0001e20008100016 */
[----:B------:R-:W-:Y:S01]  /*77d0*/  ISETP.GE.U32.AND P0, PT, R2, UR6, PT ;  /* 0x0000000602007c0c */ /* 0x000fe2000bf06070 */
[----:B------:R-:W-:-:S03]  /*77e0*/  IMAD.MOV.U32 R5, RZ, RZ, -0x1 ;  /* 0xffffffffff057424 */ /* 0x000fc600078e00ff */
[----:B------:R-:W-:Y:S01]  /*77f0*/  ISETP.GE.U32.AND.EX P0, PT, R3, UR7, PT, P0 ;  /* 0x0000000703007c0c */ /* 0x000fe2000bf06100 */
[----:B0-----:R-:W-:-:S12]  /*7800*/  IMAD.MOV.U32 R4, RZ, RZ, -0x1 ;  /* 0xffffffffff047424 */ /* 0x001fd800078e00ff */
[----:B------:R-:W-:Y:S05]  /*7810*/  @P0 BRA `(.L_x_166) ;  /* 0x0000000400600947 */ /* 0x000fea0003800000 */
[----:B------:R-:W0:Y:S01]  /*7820*/  S2R R26, SR_CTAID.X ;  /* 0x00000000001a7919 */ /* 0x000e220000002500 */
[----:B------:R-:W2:Y:S01]  /*7830*/  LDC.64 R20, c[0x0][0x628] ;  /* 0x00018a00ff147b82 */ /* 0x000ea20000000a00 */
[----:B------:R-:W-:Y:S01]  /*7840*/  ULDC UR6, c[0x0][0x150] ;  /* 0x0000540000067ab9 */ /* 0x000fe20000000800 */
[----:B-1--4-:R-:W-:Y:S01]  /*7850*/  IMAD.MOV.U32 R18, RZ, RZ, R2 ;  /* 0x000000ffff127224 */ /* 0x012fe200078e0002 */
[----:B------:R-:W1:Y:S01]  /*7860*/  S2R R28, SR_CTAID.Y ;  /* 0x00000000001c7919 */ /* 0x000e620000002600 */
[----:B------:R-:W-:-:S04]  /*7870*/  IMAD.MOV.U32 R19, RZ, RZ, R3 ;  /* 0x000000ffff137224 */ /* 0x000fc800078e0003 */
[----:B------:R-:W4:Y:S08]  /*7880*/  LDC R29, c[0x0][0x144] ;  /* 0x00005100ff1d7b82 */ /* 0x000f300000000800 */
[----:B------:R-:W1:Y:S08]  /*7890*/  LDC R6, c[0x0][0x630] ;  /* 0x00018c00ff067b82 */ /* 0x000e700000000800 */
[----:B---3--:R-:W3:Y:S01]  /*78a0*/  LDC.64 R24, c[0x0][0x620] ;  /* 0x00018800ff187b82 */ /* 0x008ee20000000a00 */
[----:B--2---:R-:W-:-:S04]  /*78b0*/  ISETP.NE.U32.AND P0, PT, R20, RZ, PT ;  /* 0x000000ff1400720c */ /* 0x004fc80003f05070 */
[----:B------:R-:W-:Y:S02]  /*78c0*/  ISETP.NE.AND.EX P0, PT, R21, RZ, PT, P0 ;  /* 0x000000ff1500720c */ /* 0x000fe40003f05300 */
[----:B0-----:R-:W-:-:S05]  /*78d0*/  I2FP.F32.U32 R4, R26 ;  /* 0x0000001a00047245 */ /* 0x001fca0000201000 */
[----:B------:R-:W-:-:S04]  /*78e0*/  FMUL R4, R4, UR6 ;  /* 0x0000000604047c20 */ /* 0x000fc80008400000 */
[----:B------:R0:W2:Y:S02]  /*78f0*/  F2I.U32.TRUNC.NTZ R27, R4 ;  /* 0x00000004001b7305 */ /* 0x0000a4000020f000 */
[----:B-1--4-:R-:W-:Y:S05]  /*7900*/  @!P0 BRA `(.L_x_167) ;  /* 0x0000000000288947 */ /* 0x012fea0003800000 */
[----:B------:R-:W1:Y:S02]  /*7910*/  LDC R5, c[0x0][0x634] ;  /* 0x00018d00ff057b82 */ /* 0x000e640000000800 */
[----:B-1----:R-:W-:-:S05]  /*7920*/  IADD3 R19, P0, R2, R5, RZ ;  /* 0x0000000502137210 */ /* 0x002fca0007f1e0ff */
[----:B------:R-:W-:-:S04]  /*7930*/  IMAD.X R23, RZ, RZ, R3, P0 ;  /* 0x000000ffff177224 */ /* 0x000fc800000e0603 */
[----:B0-----:R-:W-:-:S04]  /*7940*/  IMAD.WIDE.U32 R4, R23, R20, RZ ;  /* 0x0000001417047225 */ /* 0x001fc800078e00ff */
[----:B------:R-:W-:-:S04]  /*7950*/  IMAD.WIDE.U32 R16, P0, R19, R21, R4 ;  /* 0x0000001513107225 */ /* 0x000fc80007800004 */
[----:B------:R-:W-:-:S04]  /*7960*/  IMAD.WIDE.U32 R4, R19, R20, RZ ;  /* 0x0000001413047225 */ /* 0x000fc800078e00ff */
[----:B------:R-:W-:Y:S01]  /*7970*/  IMAD.X R19, RZ, RZ, RZ, P0 ;  /* 0x000000ffff137224 */ /* 0x000fe200000e06ff */
[----:B------:R-:W-:Y:S01]  /*7980*/  IADD3 RZ, P0, R5, R16, RZ ;  /* 0x0000001005ff7210 */ /* 0x000fe20007f1e0ff */
[----:B------:R-:W-:-:S04]  /*7990*/  IMAD.MOV.U32 R18, RZ, RZ, R17 ;  /* 0x000000ffff127224 */ /* 0x000fc800078e0011 */
[----:B------:R-:W-:-:S08]  /*79a0*/  IMAD.WIDE.U32.X R18, R23, R21, R18, P0 ;  /* 0x0000001517127225 */ /* 0x000fd000000e0412 */
.L_x_167:
[-CC-:B------:R-:W-:Y:S01]  /*79b0*/  SHF.R.U64 R22, R18, R6.reuse, R19.reuse ;  /* 0x0000000612167219 */ /* 0x180fe20000001213 */
[----:B------:R-:W1:Y:S01]  /*79c0*/  LDC.64 R32, c[0x0][0x640] ;  /* 0x00019000ff207b82 */ /* 0x000e620000000a00 */
[----:B0-----:R-:W-:Y:S01]  /*79d0*/  SHF.R.U32.HI R4, RZ, R6, R19 ;  /* 0x00000006ff047219 */ /* 0x001fe20000011613 */
[----:B--2---:R-:W-:Y:S01]  /*79e0*/  IMAD.MOV R27, RZ, RZ, -R27 ;  /* 0x000000ffff1b7224 */ /* 0x004fe200078e0a1b */
[----:B------:R-:W-:Y:S01]  /*79f0*/  IADD3 R17, P0, RZ, -R22, RZ ;  /* 0x80000016ff117210 */ /* 0x000fe20007f1e0ff */
[----:B------:R-:W-:Y:S01]  /*7a00*/  ULDC UR6, c[0x0][0x154] ;  /* 0x0000550000067ab9 */ /* 0x000fe20000000800 */
[----:B------:R-:W-:Y:S02]  /*7a10*/  IMAD.MOV.U32 R19, RZ, RZ, 0x1 ;  /* 0x00000001ff137424 */ /* 0x000fe400078e00ff */
[----:B------:R-:W-:Y:S01]  /*7a20*/  IMAD R27, R29, R27, R26 ;  /* 0x0000001b1d1b7224 */ /* 0x000fe200078e021a */
[----:B------:R-:W0:Y:S01]  /*7a30*/  LDC R16, c[0x0][0x618] ;  /* 0x00018600ff107b82 */ /* 0x000e220000000800 */
[----:B------:R-:W-:-:S04]  /*7a40*/  IMAD.X R5, RZ, RZ, ~R4, P0 ;  /* 0x000000ffff057224 */ /* 0x000fc800000e0e04 */
[-C--:B---3--:R-:W-:Y:S02]  /*7a50*/  IMAD R6, R5, R24.reuse, RZ ;  /* 0x0000001805067224 */ /* 0x088fe400078e02ff */
[C---:B------:R-:W-:Y:S01]  /*7a60*/  IMAD.WIDE.U32 R4, R17.reuse, R24, R2 ;  /* 0x0000001811047225 */ /* 0x040fe200078e0002 */
[----:B------:R-:W2:Y:S03]  /*7a70*/  LDC R18, c[0x0][0x608] ;  /* 0x00018200ff127b82 */ /* 0x000ea60000000800 */
[----:B------:R-:W-:Y:S01]  /*7a80*/  IMAD R17, R17, R25, R6 ;  /* 0x0000001911117224 */ /* 0x000fe200078e0206 */
[----:B------:R-:W-:-:S03]  /*7a90*/  I2FP.F32.U32 R6, R28 ;  /* 0x0000001c00067245 */ /* 0x000fc60000201000 */
[----:B------:R-:W-:Y:S01]  /*7aa0*/  IMAD.IADD R5, R5, 0x1, R17 ;  /* 0x0000000105057824 */ /* 0x000fe200078e0211 */
[----:B------:R-:W3:Y:S01]  /*7ab0*/  LDC R30, c[0x0][0x658] ;  /* 0x00019600ff1e7b82 */ /* 0x000ee20000000800 */
[----:B-1----:R-:W-:Y:S01]  /*7ac0*/  ISETP.NE.U32.AND P0, PT, R32, RZ, PT ;  /* 0x000000ff2000720c */ /* 0x002fe20003f05070 */
[----:B------:R-:W-:-:S03]  /*7ad0*/  IMAD.MOV.U32 R17, RZ, RZ, -0x1 ;  /* 0xffffffffff117424 */ /* 0x000fc600078e00ff */
[----:B------:R-:W-:-:S03]  /*7ae0*/  ISETP.NE.AND.EX P0, PT, R33, RZ, PT, P0 ;  /* 0x000000ff2100720c */ /* 0x000fc60003f05300 */
[----:B------:R-:W1:Y:S01]  /*7af0*/  LDC R25, c[0x0][0x148] ;  /* 0x00005200ff197b82 */ /* 0x000e620000000800 */
[-CC-:B0-----:R-:W-:Y:S02]  /*7b00*/  SHF.R.U64 R20, R4, R16.reuse, R5.reuse ;  /* 0x0000001004147219 */ /* 0x181fe40000001205 */
[----:B------:R-:W-:Y:S01]  /*7b10*/  SHF.R.U32.HI R5, RZ, R16, R5 ;  /* 0x00000010ff057219 */ /* 0x000fe20000011605 */
[----:B------:R-:W-:-:S04]  /*7b20*/  FMUL R16, R6, UR6 ;  /* 0x0000000606107c20 */ /* 0x000fc80008400000 */
[----:B------:R-:W0:Y:S01]  /*7b30*/  LDC R26, c[0x0][0x600] ;  /* 0x00018000ff1a7b82 */ /* 0x000e220000000800 */
[----:B------:R4:W0:Y:S01]  /*7b40*/  F2I.U32.TRUNC.NTZ R23, R16 ;  /* 0x0000001000177305 */ /* 0x000822000020f000 */
[-CC-:B--2---:R-:W-:Y:S02]  /*7b50*/  SHF.R.U64 R6, R20, R18.reuse, R5.reuse ;  /* 0x0000001214067219 */ /* 0x184fe40000001205 */
[----:B------:R-:W-:-:S04]  /*7b60*/  SHF.R.U32.HI R5, RZ, R18, R5 ;  /* 0x00000012ff057219 */ /* 0x000fc80000011605 */
[----:B------:R-:W2:Y:S01]  /*7b70*/  LDC R31, c[0x0][0x648] ;  /* 0x00019200ff1f7b82 */ /* 0x000ea20000000800 */
[-CC-:B---3--:R-:W-:Y:S02]  /*7b80*/  SHF.R.U64 R24, R6, R30.reuse, R5.reuse ;  /* 0x0000001e06187219 */ /* 0x188fe40000001205 */
[-C--:B------:R-:W-:Y:S02]  /*7b90*/  SHF.L.U32 R17, R17, R30.reuse, RZ ;  /* 0x0000001e11117219 */ /* 0x080fe400000006ff */
[-C--:B------:R-:W-:Y:S01]  /*7ba0*/  SHF.R.U32.HI R5, RZ, R30.reuse, R5 ;  /* 0x0000001eff057219 */ /* 0x080fe20000011605 */
[----:B------:R-:W-:Y:S01]  /*7bb0*/  IMAD.MOV.U32 R4, RZ, RZ, R24 ;  /* 0x000000ffff047224 */ /* 0x000fe200078e0018 */
[----:B------:R-:W-:Y:S01]  /*7bc0*/  SHF.L.U32 R30, R19, R30, RZ ;  /* 0x0000001e131e7219 */ /* 0x000fe200000006ff */
[----:B------:R-:W3:Y:S01]  /*7bd0*/  LDC R34, c[0x0][0x638] ;  /* 0x00018e00ff227b82 */ /* 0x000ee20000000800 */
[----:B------:R-:W-:-:S07]  /*7be0*/  LOP3.LUT R29, RZ, R17, RZ, 0x33, !PT ;  /* 0x00000011ff1d7212 */ /* 0x000fce00078e33ff */
[----:B------:R-:W0:Y:S01]  /*7bf0*/  LDC R35, c[0x0][0x610] ;  /* 0x00018400ff237b82 */ /* 0x000e220000000800 */
        /* <DEDUP_REMOVED lines=11> */
.L_x_168:
[----:B--2---:R-:W-:Y:S01]  /*7cb0*/  SHF.R.U64 R4, R4, R31, R5 ;  /* 0x0000001f04047219 */ /* 0x004fe20000001205 */
[----:B0-----:R-:W-:Y:S01]  /*7cc0*/  VIADD R19, R26, 0xffffffff ;  /* 0xffffffff1a137836 */ /* 0x001fe20000000000 */
[----:B------:R-:W-:Y:S01]  /*7cd0*/  LOP3.LUT R17, R6, R29, RZ, 0xc0, !PT ;  /* 0x0000001d06117212 */ /* 0x000fe200078ec0ff */
[----:B------:R-:W-:Y:S02]  /*7ce0*/  IMAD.MOV R23, RZ, RZ, -R23 ;  /* 0x000000ffff177224 */ /* 0x000fe400078e0a17 */
[----:B------:R-:W-:Y:S02]  /*7cf0*/  IMAD.MOV R5, RZ, RZ, -R4 ;  /* 0x000000ffff057224 */ /* 0x000fe400078e0a04 */
[----:B------:R-:W-:Y:S01]  /*7d00*/  IMAD R6, R30, R4, R17 ;  /* 0x000000041e067224 */ /* 0x000fe200078e0211 */
[----:B------:R-:W-:Y:S01]  /*7d10*/  LOP3.LUT R17, R20, R19, RZ, 0xc0, !PT ;  /* 0x0000001314117212 */ /* 0x000fe200078ec0ff */
[----:B-1----:R-:W-:Y:S02]  /*7d20*/  @P2 IMAD R27, R25, R23, R28 ;  /* 0x00000017191b2224 */ /* 0x002fe400078e021c */
[----:B---3--:R-:W-:-:S02]  /*7d30*/  IMAD R4, R5, R34, R24 ;  /* 0x0000002205047224 */ /* 0x008fc400078e0218 */
[----:B------:R-:W-:Y:S02]  /*7d40*/  IMAD R6, R6, R35, R27 ;  /* 0x0000002306067224 */ /* 0x000fe400078e021b */
[----:B------:R-:W-:Y:S02]  /*7d50*/  IMAD R17, R4, R26, R17 ;  /* 0x0000001a04117224 */ /* 0x000fe400078e0211 */
[----:B------:R-:W-:Y:S02]  /*7d60*/  IMAD.MOV.U32 R16, RZ, RZ, 0x1 ;  /* 0x00000001ff107424 */ /* 0x000fe400078e00ff */
[----:B------:R-:W-:Y:S01]  /*7d70*/  IMAD.MOV.U32 R4, RZ, RZ, R22 ;  /* 0x000000ffff047224 */ /* 0x000fe200078e0016 */
[----:B------:R-:W-:Y:S02]  /*7d80*/  SEL R5, R17, R6, !P2 ;  /* 0x0000000611057207 */ /* 0x000fe40005000000 */
[----:B------:R-:W-:-:S07]  /*7d90*/  SEL R6, R6, R17, !P2 ;  /* 0x0000001106067207 */ /* 0x000fce0005000000 */
.L_x_166:
[----:B------:R-:W-:Y:S02]  /*7da0*/  LOP3.LUT P0, RZ, R16, 0xff, RZ, 0xc0, !PT ;  /* 0x000000ff10ff7812 */ /* 0x000fe4000780c0ff */
[----:B------:R-:W-:-:S11]  /*7db0*/  LOP3.LUT R148, R148, 0x1, RZ, 0x3c, !PT ;  /* 0x0000000194947812 */ /* 0x000fd600078e3cff */
[----:B------:R-:W-:Y:S05]  /*7dc0*/  @P0 BRA `(.L_x_169) ;  /* 0xffffff94007c0947 */ /* 0x000fea000383ffff */
[----:B------:R-:W-:Y:S05]  /*7dd0*/  EXIT ;  /* 0x000000000000794d */ /* 0x000fea0003800000 */
.L_x_13:
[----:B------:R-:W-:-:S08]  /*7de0*/  ISETP.NE.AND P0, PT, R20, RZ, PT ;  /* 0x000000ff1400720c */ /* 0x000fd00003f05270 */
[----:B-----5:R-:W0:-:S00]  /*7df0*/  USETMAXREG.DEALLOC.CTAPOOL 0x28 ;  /* 0x00000028000079c8 */ /* 0x020e0000080e0500 */
[----:B------:R-:W-:Y:S05]  /*7e00*/  @P0 EXIT ;  /* 0x000000000000094d */ /* 0x000fea0003800000 */
[----:B0-----:R-:W-:Y:S01]  /*7e10*/  LOP3.LUT P0, RZ, R16, 0xff, RZ, 0xc0, !PT ;  /* 0x000000ff10ff7812 */ /* 0x001fe2000780c0ff */
[----:B------:R-:W-:Y:S02]  /*7e20*/  IMAD.MOV.U32 R12, RZ, RZ, 0x1 ;  /* 0x00000001ff0c7424 */ /* 0x000fe400078e00ff */
[----:B------:R-:W-:-:S10]  /*7e30*/  IMAD.MOV.U32 R15, RZ, RZ, RZ ;  /* 0x000000ffff0f7224 */ /* 0x000fd400078e00ff */
[----:B------:R-:W-:Y:S05]  /*7e40*/  @!P0 BRA `(.L_x_170) ;  /* 0x0000000c00088947 */ /* 0x000fea0003800000 */
[----:B------:R-:W-:Y:S01]  /*7e50*/  LOP3.LUT P0, RZ, R13, 0x1f, RZ, 0xc0, !PT ;  /* 0x0000001f0dff7812 */ /* 0x000fe2000780c0ff */
[----:B------:R-:W-:Y:S01]  /*7e60*/  ULDC UR5, c[0x0][0x658] ;  /* 0x0001960000057ab9 */ /* 0x000fe20000000800 */
[----:B------:R-:W-:Y:S01]  /*7e70*/  UMOV UR6, 0xffffffff ;  /* 0xffffffff00067882 */ /* 0x000fe20000000000 */
[----:B------:R-:W-:Y:S01]  /*7e80*/  BSSY B0, `(.L_x_170) ;  /* 0x00000be000007945 */ /* 0x000fe20003800000 */
[----:B------:R-:W-:Y:S01]  /*7e90*/  USHF.L.U32 UR6, UR6, UR5, URZ ;  /* 0x0000000506067299 */ /* 0x000fe2000800063f */
[C---:B------:R-:W-:Y:S01]  /*7ea0*/  ISETP.NE.AND P3, PT, R11.reuse, RZ, PT ;  /* 0x000000ff0b00720c */ /* 0x040fe20003f65270 */
[----:B------:R-:W-:Y:S01]  /*7eb0*/  IMAD.MOV.U32 R14, RZ, RZ, 0x1 ;  /* 0x00000001ff0e7424 */ /* 0x000fe200078e00ff */
[----:B------:R-:W-:Y:S01]  /*7ec0*/  ISETP.NE.OR P0, PT, R11, RZ, !P0 ;  /* 0x000000ff0b00720c */ /* 0x000fe20004705670 */
[----:B------:R-:W-:Y:S01]  /*7ed0*/  IMAD.MOV.U32 R12, RZ, RZ, 0x1 ;  /* 0x00000001ff0c7424 */ /* 0x000fe200078e00ff */
[----:B------:R-:W-:Y:S01]  /*7ee0*/  LOP3.LUT R13, R7, 0x2, RZ, 0xfc, !PT ;  /* 0x00000002070d7812 */ /* 0x000fe200078efcff */
[----:B------:R-:W-:Y:S01]  /*7ef0*/  IMAD.MOV.U32 R15, RZ, RZ, RZ ;  /* 0x000000ffff0f7224 */ /* 0x000fe200078e00ff */
[----:B------:R-:W-:Y:S01]  /*7f00*/  ULDC UR4, c[0x0][0x600] ;  /* 0x0001800000047ab9 */ /* 0x000fe20000000800 */
[----:B------:R-:W-:Y:S01]  /*7f10*/  UMOV UR7, 0x1 ;  /* 0x0000000100077882 */ /* 0x000fe20000000000 */
[----:B------:R-:W-:-:S02]  /*7f20*/  UIADD3 UR22, UR13, 0x1, URZ ;  /* 0x000000010d167890 */ /* 0x000fc4000fffe03f */
[----:B------:R-:W-:Y:S02]  /*7f30*/  UIADD3 UR16, UR4, -0x1, URZ ;  /* 0xffffffff04107890 */ /* 0x000fe4000fffe03f */
[----:B------:R-:W-:Y:S02]  /*7f40*/  USHF.L.U32 UR18, UR7, UR5, URZ ;  /* 0x0000000507127299 */ /* 0x000fe4000800063f */
[----:B------:R-:W-:Y:S01]  /*7f50*/  ULOP3.LUT UR17, URZ, UR6, URZ, 0x33, !UPT ;  /* 0x000000063f117292 */ /* 0x000fe2000f8e333f */
[----:B------:R-:W-:-:S11]  /*7f60*/  ULDC.64 UR20, c[0x0][0x198] ;  /* 0x0000660000147ab9 */ /* 0x000fd60000000a00 */
.L_x_182:
[----:B------:R-:W-:-:S03]  /*7f70*/  UMOV UR4, 0xffffffff ;  /* 0xffffffff00047882 */ /* 0x000fc60000000000 */
[----:B------:R-:W-:Y:S05]  /*7f80*/  BRA.DIV UR4, `(.L_x_171) ;  /* 0x0000000e04b47947 */ /* 0x000fea000b800000 */
[----:B------:R-:W-:-:S13]  /*7f90*/  ELECT P1, URZ, PT ;  /* 0x00000000003f782f */ /* 0x000fda0003820000 */
.L_x_194:
[----:B------:R-:W0:Y:S01]  /*7fa0*/  LDC R10, c[0x0][0x28c] ;  /* 0x0000a300ff0a7b82 */ /* 0x000e220000000800 */
[----:B------:R-:W-:Y:S01]  /*7fb0*/  BSSY B1, `(.L_x_172) ;  /* 0x0000037000017945 */ /* 0x000fe20003800000 */
[----:B0-----:R-:W-:-:S13]  /*7fc0*/  ISETP.LT.OR P1, PT, R10, 0x1, !P1 ;  /* 0x000000010a00780c */ /* 0x001fda0004f21670 */
[----:B------:R-:W-:Y:S05]  /*7fd0*/  @P1 BRA `(.L_x_173) ;  /* 0x0000000000d01947 */ /* 0x000fea0003800000 */
[----:B------:R-:W-:Y:S02]  /*7fe0*/  IMAD.SHL.U32 R16, R5, 0x80, RZ ;  /* 0x0000008005107824 */ /* 0x000fe400078e00ff */
[----:B------:R-:W-:Y:S02]  /*7ff0*/  IMAD.SHL.U32 R17, R6, 0x40, RZ ;  /* 0x0000004006117824 */ /* 0x000fe400078e00ff */
[----:B------:R-:W-:Y:S02]  /*8000*/  IMAD.MOV.U32 R18, RZ, RZ, RZ ;  /* 0x000000ffff127224 */ /* 0x000fe400078e00ff */
[----:B------:R-:W-:Y:S02]  /*8010*/  IMAD.U32 R20, RZ, RZ, UR22 ;  /* 0x00000016ff147e24 */ /* 0x000fe4000f8e00ff */
[----:B------:R-:W-:Y:S02]  /*8020*/  IMAD.MOV.U32 R5, RZ, RZ, R12 ;  /* 0x000000ffff057224 */ /* 0x000fe400078e000c */
[----:B------:R-:W-:-:S07]  /*8030*/  IMAD.MOV.U32 R6, RZ, RZ, R15 ;  /* 0x000000ffff067224 */ /* 0x000fce00078e000f */
.L_x_177:
[----:B------:R-:W0:Y:S01]  /*8040*/  S2R R11, SR_CgaCtaId ;  /* 0x00000000000b7919 */ /* 0x000e220000008800 */
[----:B------:R-:W-:-:S04]  /*8050*/  MOV R10, 0x400 ;  /* 0x00000400000a7802 */ /* 0x000fc80000000f00 */
[----:B0-----:R-:W-:Y:S02]  /*8060*/  LEA R21, R11, R10, 0x18 ;  /* 0x0000000a0b157211 */ /* 0x001fe400078ec0ff */
[----:B------:R-:W-:Y:S01]  /*8070*/  SHF.L.U32 R10, R5, 0x1f, RZ ;  /* 0x0000001f050a7819 */ /* 0x000fe200000006ff */
[----:B------:R-:W0:Y:S02]  /*8080*/  @!P3 LDC R11, c[0x0][0x500] ;  /* 0x00014000ff0bbb82 */ /* 0x000e240000000800 */
[----:B------:R-:W-:-:S04]  /*8090*/  IMAD R19, R6, 0x8, R21 ;  /* 0x0000000806137824 */ /* 0x000fc800078e0215 */
[----:B------:R-:W1:Y:S02]  /*80a0*/  SYNCS.PHASECHK.TRANS64.TRYWAIT P1, [R19+URZ+0x18], R10 ;  /* 0x0000180a130075a7 */ /* 0x000e64000802017f */
[----:B-1----:R-:W-:Y:S05]  /*80b0*/  @!P1 BRA `(.L_x_174) ;  /* 0x0000000c00889947 */ /* 0x002fea0003800000 */
.L_x_195:
[----:B-1----:R-:W-:Y:S01]  /*80c0*/  PRMT R10, R13, 0x9910, RZ ;  /* 0x000099100d0a7816 */ /* 0x002fe200000000ff */
[----:B0-----:R0:W-:Y:S03]  /*80d0*/  @!P3 SYNCS.ARRIVE.TRANS64 RZ, [R19+URZ], R11 ;  /* 0x0000000b13ffb9a7 */ /* 0x0011e6000800003f */
[----:B------:R-:W-:-:S13]  /*80e0*/  ISETP.NE.AND P1, PT, R10, 0x2, PT ;  /* 0x000000020a00780c */ /* 0x000fda0003f25270 */
[----:B0-----:R-:W-:Y:S05]  /*80f0*/  @P1 BRA `(.L_x_175) ;  /* 0x0000000000041947 */ /* 0x001fea0003800000 */
[----:B------:R-:W-:Y:S01]  /*8100*/  BPT.TRAP 0x1 ;  /* 0x000000040000795c */ /* 0x000fe20000300000 */
.L_x_175:
[----:B------:R-:W-:Y:S05]  /*8110*/  @P0 BRA `(.L_x_176) ;  /* 0x0000000000040947 */ /* 0x000fea0003800000 */
[----:B------:R-:W-:Y:S01]  /*8120*/  BPT.TRAP 0x1 ;  /* 0x000000040000795c */ /* 0x000fe20000300000 */
.L_x_176:
[C-C-:B------:R-:W-:Y:S01]  /*8130*/  IMAD R10, R6.reuse, 0x800, R21.reuse ;  /* 0x00000800060a7824 */ /* 0x140fe200078e0215 */
[----:B------:R-:W-:Y:S01]  /*8140*/  R2UR UR9, R19 ;  /* 0x00000000130972ca */ /* 0x000fe200000e0000 */
[----:B------:R-:W-:Y:S01]  /*8150*/  IMAD R21, R6, 0x1000, R21 ;  /* 0x0000100006157824 */ /* 0x000fe200078e0215 */
[----:B------:R-:W-:Y:S01]  /*8160*/  UIADD3 UR4, UP0, UR20, 0xf0, URZ ;  /* 0x000000f014047890 */ /* 0x000fe2000ff1e03f */
[----:B------:R-:W-:Y:S01]  /*8170*/  VIADD R20, R20, 0xffffffff ;  /* 0xffffffff14147836 */ /* 0x000fe20000000000 */
[----:B------:R-:W-:Y:S01]  /*8180*/  R2UR UR5, R10 ;  /* 0x000000000a0572ca */ /* 0x000fe200000e0000 */
[----:B------:R-:W-:Y:S01]  /*8190*/  UIADD3 UR24, UP1, UR20, 0x1f0, URZ ;  /* 0x000001f014187890 */ /* 0x000fe2000ff3e03f */
[----:B------:R-:W-:Y:S01]  /*81a0*/  R2UR UR8, R21 ;  /* 0x00000000150872ca */ /* 0x000fe200000e0000 */
[----:B------:R-:W-:Y:S01]  /*81b0*/  VIADD R6, R6, 0x1 ;  /* 0x0000000106067836 */ /* 0x000fe20000000000 */
[----:B------:R-:W-:Y:S01]  /*81c0*/  R2UR UR11, R17 ;  /* 0x00000000110b72ca */ /* 0x000fe200000e0000 */
[----:B------:R-:W-:Y:S01]  /*81d0*/  UIADD3.X UR25, URZ, UR21, URZ, UP1, !UPT ;  /* 0x000000153f197290 */ /* 0x000fe20008ffe43f */
[----:B------:R-:W-:Y:S01]  /*81e0*/  R2UR UR10, R18 ;  /* 0x00000000120a72ca */ /* 0x000fe200000e0000 */
[----:B------:R-:W-:Y:S01]  /*81f0*/  UMOV UR6, 0x0 ;  /* 0x0000000000067882 */ /* 0x000fe20000000000 */
[----:B------:R-:W-:Y:S01]  /*8200*/  R2UR UR12, R4 ;  /* 0x00000000040c72ca */ /* 0x000fe200000e0000 */
[----:B------:R-:W-:Y:S01]  /*8210*/  UMOV UR7, 0x10000000 ;  /* 0x1000000000077882 */ /* 0x000fe20000000000 */
[----:B------:R-:W-:Y:S01]  /*8220*/  R2UR UR19, R16 ;  /* 0x00000000101372ca */ /* 0x000fe200000e0000 */
[----:B------:R-:W-:Y:S01]  /*8230*/  VIADD R18, R18, 0x20 ;  /* 0x0000002012127836 */ /* 0x000fe20000000000 */
[----:B------:R-:W-:Y:S01]  /*8240*/  ISETP.GT.AND P4, PT, R20, 0x1, PT ;  /* 0x000000011400780c */ /* 0x000fe20003f84270 */
[----:B------:R-:W-:Y:S01]  /*8250*/  UIADD3 UR14, UR5, 0x100, URZ ;  /* 0x00000100050e7890 */ /* 0x000fe2000fffe03f */
[----:B------:R-:W-:Y:S01]  /*8260*/  ISETP.NE.AND P1, PT, R6, 0x3, PT ;  /* 0x000000030600780c */ /* 0x000fe20003f25270 */
[----:B------:R-:W-:-:S02]  /*8270*/  UIADD3.X UR5, URZ, UR21, URZ, UP0, !UPT ;  /* 0x000000153f057290 */ /* 0x000fc400087fe43f */
[----:B------:R-:W-:Y:S01]  /*8280*/  UIADD3 UR15, UR8, 0x1900, URZ ;  /* 0x00001900080f7890 */ /* 0x000fe2000fffe03f */
[----:B------:R-:W-:Y:S02]  /*8290*/  SEL R10, RZ, 0x1, P1 ;  /* 0x00000001ff0a7807 */ /* 0x000fe40000800000 */
[----:B------:R-:W-:Y:S01]  /*82a0*/  UMOV UR8, UR14 ;  /* 0x0000000e00087c82 */ /* 0x000fe20008000000 */
[----:B------:R-:W-:Y:S02]  /*82b0*/  SEL R6, R6, RZ, P1 ;  /* 0x000000ff06067207 */ /* 0x000fe40000800000 */
[----:B------:R-:W-:Y:S01]  /*82c0*/  LOP3.LUT R5, R5, R10, RZ, 0x3c, !PT ;  /* 0x0000000a05057212 */ /* 0x000fe200078e3cff */
[----:B------:R0:W-:Y:S02]  /*82d0*/  UTMALDG.3D [UR8], [UR4], desc[UR6] ;  /* 0x00000608040075b4 */ /* 0x0001e40008011000 */
[----:B0-----:R-:W-:Y:S01]  /*82e0*/  UMOV UR8, UR15 ;  /* 0x0000000f00087c82 */ /* 0x001fe20008000000 */
[----:B------:R-:W-:-:S02]  /*82f0*/  UMOV UR11, UR19 ;  /* 0x00000013000b7c82 */ /* 0x000fc40008000000 */
[----:B------:R0:W-:Y:S02]  /*8300*/  UTMALDG.3D [UR8], [UR24], desc[UR6] ;  /* 0x00000608180075b4 */ /* 0x0001e40008011000 */
[----:B0-----:R-:W-:Y:S05]  /*8310*/  @P4 BRA `(.L_x_177) ;  /* 0xfffffffc00484947 */ /* 0x001fea000383ffff */
.L_x_173:
[----:B------:R-:W-:Y:S05]  /*8320*/  BSYNC B1 ;  /* 0x0000000000017941 */ /* 0x000fea0003800000 */
.L_x_172:
[----:B------:R-:W-:Y:S01]  /*8330*/  LOP3.LUT P5, RZ, R14, 0xff, RZ, 0xc0, !PT ;  /* 0x000000ff0eff7812 */ /* 0x000fe200078ac0ff */
[----:B------:R-:W-:Y:S01]  /*8340*/  VIADD R6, R15, UR13 ;  /* 0x0000000d0f067c36 */ /* 0x000fe20008000000 */
[----:B------:R-:W-:Y:S01]  /*8350*/  ULDC.64 UR4, c[0x0][0x650] ;  /* 0x0001940000047ab9 */ /* 0x000fe20000000a00 */
[----:B------:R-:W-:Y:S01]  /*8360*/  IMAD.U32 R11, RZ, RZ, UR13 ;  /* 0x0000000dff0b7e24 */ /* 0x000fe2000f8e00ff */
[----:B------:R-:W-:Y:S01]  /*8370*/  UISETP.GE.U32.AND UP0, UPT, UR13, 0x3, UPT ;  /* 0x000000030d00788c */ /* 0x000fe2000bf06070 */
[----:B------:R-:W-:Y:S01]  /*8380*/  BSSY B1, `(.L_x_178) ;  /* 0x000006b000017945 */ /* 0x000fe20003800000 */
[----:B------:R-:W-:Y:S02]  /*8390*/  ISETP.GT.U32.AND P1, PT, R6, 0x2, PT ;  /* 0x000000020600780c */ /* 0x000fe40003f24070 */
[----:B------:R-:W-:Y:S02]  /*83a0*/  PRMT R14, RZ, 0x7610, R14 ;  /* 0x00007610ff0e7816 */ /* 0x000fe4000000000e */
[----:B------:R-:W-:-:S02]  /*83b0*/  ISETP.LT.U32.AND P1, PT, R11, 0x3, P1 ;  /* 0x000000030b00780c */ /* 0x000fc40000f21070 */
[----:B------:R-:W-:Y:S01]  /*83c0*/  PLOP3.LUT P4, PT, PT, PT, UP0, 0x80, 0x0 ;  /* 0x000000000000781c */ /* 0x000fe20003f8f008 */
[----:B------:R-:W0:Y:S01]  /*83d0*/  @P5 S2R R5, SR_CgaCtaId ;  /* 0x0000000000055919 */ /* 0x000e220000008800 */
[----:B------:R-:W-:-:S04]  /*83e0*/  @P5 MOV R4, 0x400 ;  /* 0x0000040000045802 */ /* 0x000fc80000000f00 */
[----:B0-----:R-:W-:Y:S01]  /*83f0*/  @P5 LEA R10, R5, R4, 0x18 ;  /* 0x00000004050a5211 */ /* 0x001fe200078ec0ff */
[----:B------:R-:W-:-:S03]  /*8400*/  IMAD.WIDE.U32 R4, R6, -0x55555555, RZ ;  /* 0xaaaaaaab06047825 */ /* 0x000fc600078e00ff */
[----:B------:R0:W-:Y:S01]  /*8410*/  @P5 SYNCS.ARRIVE.TRANS64.A1T0 RZ, [R10+URZ+0x68], RZ ;  /* 0x000068ff0aff59a7 */ /* 0x0001e2000810003f */
[----:B------:R-:W-:Y:S01]  /*8420*/  IADD3 R2, P5, R2, R8, RZ ;  /* 0x0000000802027210 */ /* 0x000fe20007fbe0ff */
[----:B------:R-:W-:Y:S01]  /*8430*/  IMAD.MOV.U32 R4, RZ, RZ, -0x1 ;  /* 0xffffffffff047424 */ /* 0x000fe200078e00ff */
[----:B------:R-:W-:Y:S02]  /*8440*/  SHF.R.U32.HI R11, RZ, 0x1, R5 ;  /* 0x00000001ff0b7819 */ /* 0x000fe40000011605 */
[----:B------:R-:W-:Y:S01]  /*8450*/  SEL R5, RZ, 0x1, !P1 ;  /* 0x00000001ff057807 */ /* 0x000fe20004800000 */
[----:B------:R-:W-:Y:S01]  /*8460*/  IMAD.X R3, R3, 0x1, R0, P5 ;  /* 0x0000000103037824 */ /* 0x000fe200028e0600 */
[----:B------:R-:W-:Y:S01]  /*8470*/  ISETP.GE.U32.AND P1, PT, R2, UR4, PT ;  /* 0x0000000402007c0c */ /* 0x000fe2000bf26070 */
[----:B------:R-:W-:Y:S01]  /*8480*/  IMAD R15, R11, -0x3, R6 ;  /* 0xfffffffd0b0f7824 */ /* 0x000fe200078e0206 */
[----:B------:R-:W-:Y:S01]  /*8490*/  LOP3.LUT R12, R12, R5, RZ, 0x3c, !PT ;  /* 0x000000050c0c7212 */ /* 0x000fe200078e3cff */
[----:B------:R-:W-:Y:S01]  /*84a0*/  IMAD.MOV.U32 R6, RZ, RZ, -0x1 ;  /* 0xffffffffff067424 */ /* 0x000fe200078e00ff */
[----:B------:R-:W-:Y:S01]  /*84b0*/  ISETP.GE.U32.AND.EX P1, PT, R3, UR5, PT, P1 ;  /* 0x0000000503007c0c */ /* 0x000fe2000bf26110 */
[----:B------:R-:W-:Y:S01]  /*84c0*/  IMAD.MOV.U32 R5, RZ, RZ, -0x1 ;  /* 0xffffffffff057424 */ /* 0x000fe200078e00ff */
[----:B------:R-:W-:-:S02]  /*84d0*/  @P4 LOP3.LUT R12, R12, 0x1, R11, 0x78, !PT ;  /* 0x000000010c0c4812 */ /* 0x000fc400078e780b */
[----:B0-----:R-:W-:-:S09]  /*84e0*/  PRMT R10, RZ, 0x7610, R10 ;  /* 0x00007610ff0a7816 */ /* 0x001fd2000000000a */
[----:B------:R-:W-:Y:S05]  /*84f0*/  @P1 BRA `(.L_x_179) ;  /* 0x00000004004c1947 */ /* 0x000fea0003800000 */
[----:B------:R-:W0:Y:S01]  /*8500*/  S2R R17, SR_CTAID.X ;  /* 0x0000000000117919 */ /* 0x000e220000002500 */
[----:B------:R-:W-:Y:S01]  /*8510*/  ULDC.64 UR4, c[0x0][0x628] ;  /* 0x00018a0000047ab9 */ /* 0x000fe20000000a00 */
[----:B------:R-:W1:Y:S01]  /*8520*/  LDC R18, c[0x0][0x144] ;  /* 0x00005100ff127b82 */ /* 0x000e620000000800 */
[----:B------:R-:W-:Y:S01]  /*8530*/  ISETP.NE.U32.AND P1, PT, RZ, UR4, PT ;  /* 0x00000004ff007c0c */ /* 0x000fe2000bf25070 */
[----:B------:R-:W2:Y:S01]  /*8540*/  S2R R6, SR_CTAID.Y ;  /* 0x0000000000067919 */ /* 0x000ea20000002600 */
[----:B------:R-:W-:Y:S01]  /*8550*/  ULDC UR6, c[0x0][0x150] ;  /* 0x0000540000067ab9 */ /* 0x000fe20000000800 */
[----:B------:R-:W-:Y:S01]  /*8560*/  ULDC UR7, c[0x0][0x630] ;  /* 0x00018c0000077ab9 */ /* 0x000fe20000000800 */
[----:B------:R-:W-:Y:S01]  /*8570*/  ISETP.NE.AND.EX P1, PT, RZ, UR5, PT, P1 ;  /* 0x00000005ff007c0c */ /* 0x000fe2000bf25310 */
[----:B------:R-:W-:Y:S01]  /*8580*/  IMAD.MOV.U32 R4, RZ, RZ, R2 ;  /* 0x000000ffff047224 */ /* 0x000fe200078e0002 */
[----:B0-----:R-:W-:-:S05]  /*8590*/  I2FP.F32.U32 R5, R17 ;  /* 0x0000001100057245 */ /* 0x001fca0000201000 */
[----:B------:R-:W-:Y:S01]  /*85a0*/  FMUL R20, R5, UR6 ;  /* 0x0000000605147c20 */ /* 0x000fe20008400000 */
[----:B------:R-:W-:-:S05]  /*85b0*/  IMAD.MOV.U32 R5, RZ, RZ, R3 ;  /* 0x000000ffff057224 */ /* 0x000fca00078e0003 */
[----:B--2---:R-:W-:Y:S05]  /*85c0*/  @!P1 BRA `(.L_x_180) ;  /* 0x0000000000289947 */ /* 0x004fea0003800000 */
[----:B------:R-:W-:Y:S02]  /*85d0*/  ULDC UR6, c[0x0][0x634] ;  /* 0x00018d0000067ab9 */ /* 0x000fe40000000800 */
[----:B------:R-:W-:-:S05]  /*85e0*/  IADD3 R5, P1, R2, UR6, RZ ;  /* 0x0000000602057c10 */ /* 0x000fca000ff3e0ff */
[----:B------:R-:W-:-:S04]  /*85f0*/  IMAD.X R19, RZ, RZ, R3, P1 ;  /* 0x000000ffff137224 */ /* 0x000fc800008e0603 */
[----:B------:R-:W-:-:S04]  /*8600*/  IMAD.WIDE.U32 R10, R19, UR4, RZ ;  /* 0x00000004130a7c25 */ /* 0x000fc8000f8e00ff */
[----:B------:R-:W-:-:S04]  /*8610*/  IMAD.WIDE.U32 R10, P1, R5, UR5, R10 ;  /* 0x00000005050a7c25 */ /* 0x000fc8000f82000a */
[----:B------:R-:W-:-:S04]  /*8620*/  IMAD.WIDE.U32 R4, R5, UR4, RZ ;  /* 0x0000000405047c25 */ /* 0x000fc8000f8e00ff */
[----:B------:R-:W-:Y:S01]  /*8630*/  IMAD.MOV.U32 R4, RZ, RZ, R11 ;  /* 0x000000ffff047224 */ /* 0x000fe200078e000b */
[----:B------:R-:W-:Y:S01]  /*8640*/  IADD3 RZ, P4, R5, R10, RZ ;  /* 0x0000000a05ff7210 */ /* 0x000fe20007f9e0ff */
[----:B------:R-:W-:-:S04]  /*8650*/  IMAD.X R5, RZ, RZ, RZ, P1 ;  /* 0x000000ffff057224 */ /* 0x000fc800008e06ff */
[----:B------:R-:W-:-:S08]  /*8660*/  IMAD.WIDE.U32.X R4, R19, UR5, R4, P4 ;  /* 0x0000000513047c25 */ /* 0x000fd0000a0e0404 */
.L_x_180:
[--C-:B------:R-:W-:Y:S01]  /*8670*/  SHF.R.U64 R16, R4, UR7, R5.reuse ;  /* 0x0000000704107c19 */ /* 0x100fe20008001205 */
[----:B------:R-:W0:Y:S01]  /*8680*/  F2I.U32.TRUNC.NTZ R20, R20 ;  /* 0x0000001400147305 */ /* 0x000e22000020f000 */
[----:B------:R-:W-:Y:S01]  /*8690*/  SHF.R.U32.HI R4, RZ, UR7, R5 ;  /* 0x00000007ff047c19 */ /* 0x000fe20008011605 */
[----:B------:R-:W-:Y:S01]  /*86a0*/  ULDC.64 UR4, c[0x0][0x620] ;  /* 0x0001880000047ab9 */ /* 0x000fe20000000a00 */
[----:B------:R-:W-:Y:S01]  /*86b0*/  IADD3 R11, P1, RZ, -R16, RZ ;  /* 0x80000010ff0b7210 */ /* 0x000fe20007f3e0ff */
[----:B------:R-:W-:Y:S01]  /*86c0*/  ULDC.64 UR6, c[0x0][0x640] ;  /* 0x0001900000067ab9 */ /* 0x000fe20000000a00 */
[----:B------:R-:W2:Y:S03]  /*86d0*/  LDC R21, c[0x0][0x148] ;  /* 0x00005200ff157b82 */ /* 0x000ea60000000800 */
[----:B------:R-:W-:Y:S01]  /*86e0*/  IMAD.X R4, RZ, RZ, ~R4, P1 ;  /* 0x000000ffff047224 */ /* 0x000fe200008e0e04 */
[----:B------:R-:W-:-:S03]  /*86f0*/  ISETP.NE.U32.AND P1, PT, RZ, UR6, PT ;  /* 0x00000006ff007c0c */ /* 0x000fc6000bf25070 */
[----:B------:R-:W-:Y:S01]  /*8700*/  IMAD R10, R4, UR4, RZ ;  /* 0x00000004040a7c24 */ /* 0x000fe2000f8e02ff */
[----:B------:R-:W-:Y:S01]  /*8710*/  ISETP.NE.AND.EX P1, PT, RZ, UR7, PT, P1 ;  /* 0x00000007ff007c0c */ /* 0x000fe2000bf25310 */
[----:B------:R-:W-:Y:S01]  /*8720*/  IMAD.WIDE.U32 R4, R11, UR4, R2 ;  /* 0x000000040b047c25 */ /* 0x000fe2000f8e0002 */
[----:B------:R-:W-:-:S03]  /*8730*/  ULDC UR4, c[0x0][0x618] ;  /* 0x0001860000047ab9 */ /* 0x000fc60000000800 */
[----:B------:R-:W-:Y:S01]  /*8740*/  IMAD R11, R11, UR5, R10 ;  /* 0x000000050b0b7c24 */ /* 0x000fe2000f8e020a */
[----:B------:R-:W-:Y:S01]  /*8750*/  ULDC UR5, c[0x0][0x154] ;  /* 0x0000550000057ab9 */ /* 0x000fe20000000800 */
[----:B0-----:R-:W-:Y:S02]  /*8760*/  IMAD.MOV R10, RZ, RZ, -R20 ;  /* 0x000000ffff0a7224 */ /* 0x001fe400078e0a14 */
[----:B------:R-:W-:Y:S02]  /*8770*/  IMAD.IADD R5, R5, 0x1, R11 ;  /* 0x0000000105057824 */ /* 0x000fe400078e020b */
[----:B-1----:R-:W-:Y:S01]  /*8780*/  IMAD R17, R18, R10, R17 ;  /* 0x0000000a12117224 */ /* 0x002fe200078e0211 */
[----:B------:R-:W-:Y:S02]  /*8790*/  I2FP.F32.U32 R10, R6 ;  /* 0x00000006000a7245 */ /* 0x000fe40000201000 */
[--C-:B------:R-:W-:Y:S02]  /*87a0*/  SHF.R.U64 R18, R4, UR4, R5.reuse ;  /* 0x0000000404127c19 */ /* 0x100fe40008001205 */
[----:B------:R-:W-:Y:S01]  /*87b0*/  SHF.R.U32.HI R5, RZ, UR4, R5 ;  /* 0x00000004ff057c19 */ /* 0x000fe20008011605 */
[----:B------:R-:W-:Y:S01]  /*87c0*/  FMUL R10, R10, UR5 ;  /* 0x000000050a0a7c20 */ /* 0x000fe20008400000 */
[----:B------:R-:W-:-:S02]  /*87d0*/  ULDC UR4, c[0x0][0x608] ;  /* 0x0001820000047ab9 */ /* 0x000fc40000000800 */
[--C-:B------:R-:W-:Y:S01]  /*87e0*/  SHF.R.U64 R20, R18, UR4, R5.reuse ;  /* 0x0000000412147c19 */ /* 0x100fe20008001205 */
[----:B------:R0:W1:Y:S01]  /*87f0*/  F2I.U32.TRUNC.NTZ R22, R10 ;  /* 0x0000000a00167305 */ /* 0x000062000020f000 */
[----:B------:R-:W-:Y:S01]  /*8800*/  SHF.R.U32.HI R5, RZ, UR4, R5 ;  /* 0x00000004ff057c19 */ /* 0x000fe20008011605 */
[----:B------:R-:W-:-:S03]  /*8810*/  ULDC UR4, c[0x0][0x658] ;  /* 0x0001960000047ab9 */ /* 0x000fc60000000800 */
[--C-:B------:R-:W-:Y:S02]  /*8820*/  SHF.R.U64 R19, R20, UR4, R5.reuse ;  /* 0x0000000414137c19 */ /* 0x100fe40008001205 */
[----:B------:R-:W-:-:S03]  /*8830*/  SHF.R.U32.HI R23, RZ, UR4, R5 ;  /* 0x00000004ff177c19 */ /* 0x000fc60008011605 */
[----:B------:R-:W-:Y:S02]  /*8840*/  IMAD.MOV.U32 R4, RZ, RZ, R19 ;  /* 0x000000ffff047224 */ /* 0x000fe400078e0013 */
[----:B------:R-:W-:Y:S01]  /*8850*/  IMAD.MOV.U32 R5, RZ, RZ, R23 ;  /* 0x000000ffff057224 */ /* 0x000fe200078e0017 */
[----:B0-----:R-:W-:Y:S06]  /*8860*/  @!P1 BRA `(.L_x_181) ;  /* 0x0000000000289947 */ /* 0x001fec0003800000 */
        /* <DEDUP_REMOVED lines=10> */
.L_x_181:
[----:B------:R-:W-:Y:S01]  /*8910*/  ULDC UR4, c[0x0][0x648] ;  /* 0x0001920000047ab9 */ /* 0x000fe20000000800 */
[----:B-1----:R-:W-:Y:S01]  /*8920*/  IMAD.MOV R22, RZ, RZ, -R22 ;  /* 0x000000ffff167224 */ /* 0x002fe200078e0a16 */
[----:B------:R-:W-:Y:S01]  /*8930*/  SHF.R.U64 R5, R4, UR4, R5 ;  /* 0x0000000404057c19 */ /* 0x000fe20008001205 */
[----:B------:R-:W-:Y:S01]  /*8940*/  ULDC UR4, c[0x0][0x638] ;  /* 0x00018e0000047ab9 */ /* 0x000fe20000000800 */
[----:B------:R-:W-:Y:S01]  /*8950*/  LOP3.LUT R4, R20, UR17, RZ, 0xc0, !PT ;  /* 0x0000001114047c12 */ /* 0x000fe2000f8ec0ff */
[----:B--2---:R-:W-:Y:S01]  /*8960*/  @P2 IMAD R17, R21, R22, R6 ;  /* 0x0000001615112224 */ /* 0x004fe200078e0206 */
[----:B------:R-:W-:Y:S01]  /*8970*/  LOP3.LUT R18, R18, UR16, RZ, 0xc0, !PT ;  /* 0x0000001012127c12 */ /* 0x000fe2000f8ec0ff */
[----:B------:R-:W-:Y:S01]  /*8980*/  IMAD.MOV R6, RZ, RZ, -R5 ;  /* 0x000000ffff067224 */ /* 0x000fe200078e0a05 */
[----:B------:R-:W-:Y:S01]  /*8990*/  ULDC UR5, c[0x0][0x610] ;  /* 0x0001840000057ab9 */ /* 0x000fe20000000800 */
[----:B------:R-:W-:Y:S02]  /*89a0*/  IMAD R4, R5, UR18, R4 ;  /* 0x0000001205047c24 */ /* 0x000fe4000f8e0204 */
[----:B------:R-:W-:Y:S01]  /*89b0*/  IMAD R19, R6, UR4, R19 ;  /* 0x0000000406137c24 */ /* 0x000fe2000f8e0213 */
[----:B------:R-:W-:Y:S01]  /*89c0*/  ULDC UR4, c[0x0][0x600] ;  /* 0x0001800000047ab9 */ /* 0x000fe20000000800 */
[----:B------:R-:W-:-:S02]  /*89d0*/  IMAD R17, R4, UR5, R17 ;  /* 0x0000000504117c24 */ /* 0x000fc4000f8e0211 */
[----:B------:R-:W-:Y:S02]  /*89e0*/  IMAD R6, R19, UR4, R18 ;  /* 0x0000000413067c24 */ /* 0x000fe4000f8e0212 */
[----:B------:R-:W-:Y:S02]  /*89f0*/  IMAD.MOV.U32 R10, RZ, RZ, 0x1 ;  /* 0x00000001ff0a7424 */ /* 0x000fe400078e00ff */
[----:B------:R-:W-:Y:S01]  /*8a00*/  IMAD.MOV.U32 R4, RZ, RZ, R16 ;  /* 0x000000ffff047224 */ /* 0x000fe200078e0010 */
[----:B------:R-:W-:Y:S02]  /*8a10*/  SEL R5, R6, R17, !P2 ;  /* 0x0000001106057207 */ /* 0x000fe40005000000 */
[----:B------:R-:W-:-:S07]  /*8a20*/  SEL R6, R17, R6, !P2 ;  /* 0x0000000611067207 */ /* 0x000fce0005000000 */
.L_x_179:
[----:B------:R-:W-:Y:S05]  /*8a30*/  BSYNC B1 ;  /* 0x0000000000017941 */ /* 0x000fea0003800000 */
.L_x_178:
[----:B------:R-:W-:-:S13]  /*8a40*/  LOP3.LUT P1, RZ, R10, 0xff, RZ, 0xc0, !PT ;  /* 0x000000ff0aff7812 */ /* 0x000fda000782c0ff */
[----:B------:R-:W-:Y:S05]  /*8a50*/  @P1 BRA `(.L_x_182) ;  /* 0xfffffff400441947 */ /* 0x000fea000383ffff */
[----:B------:R-:W-:Y:S05]  /*8a60*/  BSYNC B0 ;  /* 0x0000000000007941 */ /* 0x000fea0003800000 */
.L_x_170:
[----:B------:R-:W-:-:S03]  /*8a70*/  UMOV UR4, 0xffffffff ;  /* 0xffffffff00047882 */ /* 0x000fc60000000000 */
[----:B------:R-:W-:Y:S05]  /*8a80*/  BRA.DIV UR4, `(.L_x_183) ;  /* 0x0000000604287947 */ /* 0x000fea000b800000 */
[----:B------:R-:W-:-:S13]  /*8a90*/  ELECT P0, URZ, PT ;  /* 0x00000000003f782f */ /* 0x000fda0003800000 */
.L_x_198:
[----:B------:R-:W-:Y:S04]  /*8aa0*/  BSSY B0, `(.L_x_184) ;  /* 0x0000022000007945 */ /* 0x000fe80003800000 */
[----:B------:R-:W-:Y:S05]  /*8ab0*/  @!P0 BRA `(.L_x_185) ;  /* 0x0000000000808947 */ /* 0x000fea0003800000 */
[----:B------:R-:W-:-:S04]  /*8ac0*/  LOP3.LUT R7, R7, 0x2, RZ, 0xfc, !PT ;  /* 0x0000000207077812 */ /* 0x000fc800078efcff */
[----:B------:R-:W-:-:S13]  /*8ad0*/  ISETP.NE.AND P0, PT, R7, 0x3, PT ;  /* 0x000000030700780c */ /* 0x000fda0003f05270 */
[----:B------:R-:W-:Y:S05]  /*8ae0*/  @!P0 BRA `(.L_x_186) ;  /* 0x0000000000048947 */ /* 0x000fea0003800000 */
[----:B------:R-:W-:Y:S01]  /*8af0*/  BPT.TRAP 0x1 ;  /* 0x000000040000795c */ /* 0x000fe20000300000 */
.L_x_186:
[----:B------:R-:W0:Y:S01]  /*8b00*/  S2R R3, SR_CgaCtaId ;  /* 0x0000000000037919 */ /* 0x000e220000008800 */
[----:B------:R-:W-:Y:S02]  /*8b10*/  MOV R0, 0x400 ;  /* 0x0000040000007802 */ /* 0x000fe40000000f00 */
[----:B------:R-:W-:Y:S02]  /*8b20*/  SHF.L.U32 R2, R12, 0x1f, RZ ;  /* 0x0000001f0c027819 */ /* 0x000fe400000006ff */
[----:B0-----:R-:W-:-:S05]  /*8b30*/  LEA R0, R3, R0, 0x18 ;  /* 0x0000000003007211 */ /* 0x001fca00078ec0ff */
[----:B------:R-:W-:-:S04]  /*8b40*/  VIADD R0, R0, 0x18 ;  /* 0x0000001800007836 */ /* 0x000fc80000000000 */
[C---:B------:R-:W-:Y:S02]  /*8b50*/  IMAD R7, R15.reuse, 0x8, R0 ;  /* 0x000000080f077824 */ /* 0x040fe400078e0200 */
[----:B------:R-:W-:Y:S02]  /*8b60*/  VIADD R15, R15, 0x1 ;  /* 0x000000010f0f7836 */ /* 0x000fe40000000000 */
[----:B------:R-:W0:Y:S03]  /*8b70*/  SYNCS.PHASECHK.TRANS64.TRYWAIT P0, [R7+URZ], R2 ;  /* 0x00000002070075a7 */ /* 0x000e26000800017f */
[----:B------:R-:W-:-:S04]  /*8b80*/  ISETP.NE.AND P1, PT, R15, 0x3, PT ;  /* 0x000000030f00780c */ /* 0x000fc80003f25270 */
[----:B------:R-:W-:Y:S02]  /*8b90*/  SEL R3, RZ, 0x1, P1 ;  /* 0x00000001ff037807 */ /* 0x000fe40000800000 */
[----:B------:R-:W-:Y:S02]  /*8ba0*/  SEL R15, R15, RZ, P1 ;  /* 0x000000ff0f0f7207 */ /* 0x000fe40000800000 */
[----:B------:R-:W-:-:S03]  /*8bb0*/  LOP3.LUT R9, R12, R3, RZ, 0x3c, !PT ;  /* 0x000000030c097212 */ /* 0x000fc600078e3cff */
[----:B------:R-:W-:Y:S01]  /*8bc0*/  IMAD R6, R15, 0x8, R0 ;  /* 0x000000080f067824 */ /* 0x000fe200078e0200 */
[----:B------:R-:W-:Y:S01]  /*8bd0*/  SHF.L.U32 R5, R9, 0x1f, RZ ;  /* 0x0000001f09057819 */ /* 0x000fe200000006ff */
[----:B0-----:R-:W-:Y:S06]  /*8be0*/  @!P0 BRA `(.L_x_187) ;  /* 0x0000000000f48947 */ /* 0x001fec0003800000 */
.L_x_199:
[----:B------:R-:W1:Y:S01]  /*8bf0*/  SYNCS.PHASECHK.TRANS64.TRYWAIT P0, [R6+URZ], R5 ;  /* 0x00000005060075a7 */ /* 0x000e62000800017f */
[----:B0-----:R-:W-:-:S05]  /*8c00*/  VIADD R2, R15, 0x1 ;  /* 0x000000010f027836 */ /* 0x001fca0000000000 */
[----:B------:R-:W-:-:S04]  /*8c10*/  ISETP.NE.AND P1, PT, R2, 0x3, PT ;  /* 0x000000030200780c */ /* 0x000fc80003f25270 */
[----:B------:R-:W-:Y:S02]  /*8c20*/  SEL R4, RZ, 0x1, P1 ;  /* 0x00000001ff047807 */ /* 0x000fe40000800000 */
[----:B------:R-:W-:Y:S02]  /*8c30*/  SEL R3, R2, RZ, P1 ;  /* 0x000000ff02037207 */ /* 0x000fe40000800000 */
[----:B------:R-:W-:Y:S01]  /*8c40*/  LOP3.LUT R4, R9, R4, RZ, 0x3c, !PT ;  /* 0x0000000409047212 */ /* 0x000fe200078e3cff */
[----:B-1----:R-:W-:Y:S06]  /*8c50*/  @!P0 BRA `(.L_x_188) ;  /* 0x0000000000ec8947 */ /* 0x002fec0003800000 */
.L_x_200:
[----:B------:R-:W-:Y:S01]  /*8c60*/  IMAD R3, R3, 0x8, R0 ;  /* 0x0000000803037824 */ /* 0x000fe200078e0200 */
[----:B------:R-:W-:-:S07]  /*8c70*/  SHF.L.U32 R0, R4, 0x1f, RZ ;  /* 0x0000001f04007819 */ /* 0x000fce00000006ff */
.L_x_189:
[----:B-1----:R1:W2:Y:S02]  /*8c80*/  SYNCS.PHASECHK.TRANS64.TRYWAIT P0, [R3+URZ], R0 ;  /* 0x00000000030075a7 */ /* 0x0022a4000800017f */
[----:B--2---:R-:W-:Y:S05]  /*8c90*/  @!P0 NANOSLEEP.SYNCS 0x989680 ;  /* 0x009896800000895d */ /* 0x004fea0003900000 */
[----:B------:R-:W2:Y:S02]  /*8ca0*/  @!P0 SYNCS.PHASECHK.TRANS64 P0, [R3+URZ], R0 ;  /* 0x00000000030085a7 */ /* 0x000ea4000800007f */
[----:B--2---:R-:W-:Y:S05]  /*8cb0*/  @!P0 BRA `(.L_x_189) ;  /* 0xfffffffc00f08947 */ /* 0x004fea000383ffff */
.L_x_185:
[----:B------:R-:W-:Y:S05]  /*8cc0*/  BSYNC B0 ;  /* 0x0000000000007941 */ /* 0x000fea0003800000 */
.L_x_184:
[----:B------:R-:W-:Y:S05]  /*8cd0*/  EXIT ;  /* 0x000000000000794d */ /* 0x000fea0003800000 */
.L_x_15:
[----:B0-----:R-:W-:-:S04]  /*8ce0*/  IMAD.U32 R17, RZ, RZ, UR15 ;  /* 0x0000000fff117e24 */ /* 0x001fc8000f8e00ff */
[----:B------:R0:W1:Y:S03]  /*8cf0*/  SYNCS.PHASECHK.TRANS64.TRYWAIT P0, [R17+URZ+-0x8], R16 ;  /* 0xfffff810110075a7 */ /* 0x000066000800017f */
[----:B-1----:R-:W-:Y:S05]  /*8d00*/  @!P0 NANOSLEEP.SYNCS 0x989680 ;  /* 0x009896800000895d */ /* 0x002fea0003900000 */
[----:B------:R-:W1:Y:S02]  /*8d10*/  @!P0 SYNCS.PHASECHK.TRANS64 P0, [R17+URZ+-0x8], R16 ;  /* 0xfffff810110085a7 */ /* 0x000e64000800007f */
[----:B-1----:R-:W-:Y:S05]  /*8d20*/  @!P0 BRA `(.L_x_15) ;  /* 0xfffffffc00ec8947 */ /* 0x002fea000383ffff */
[----:B------:R-:W-:Y:S05]  /*8d30*/  BRA `(.L_x_190) ;  /* 0xffffff8400bc7947 */ /* 0x000fea000383ffff */
.L_x_20:
[----:B-1----:R-:W-:-:S04]  /*8d40*/  IMAD.U32 R17, RZ, RZ, UR6 ;  /* 0x00000006ff117e24 */ /* 0x002fc8000f8e00ff */
[----:B------:R1:W2:Y:S03]  /*8d50*/  SYNCS.PHASECHK.TRANS64.TRYWAIT P0, [R17+URZ], R16 ;  /* 0x00000010110075a7 */ /* 0x0002a6000800017f */
[----:B--2---:R-:W-:Y:S05]  /*8d60*/  @!P0 NANOSLEEP.SYNCS 0x989680 ;  /* 0x009896800000895d */ /* 0x004fea0003900000 */
[----:B------:R-:W2:Y:S02]  /*8d70*/  @!P0 SYNCS.PHASECHK.TRANS64 P0, [R17+URZ], R16 ;  /* 0x00000010110085a7 */ /* 0x000ea4000800007f */
[----:B--2---:R-:W-:Y:S05]  /*8d80*/  @!P0 BRA `(.L_x_20) ;  /* 0xfffffffc00ec8947 */ /* 0x004fea000383ffff */
[----:B------:R-:W-:Y:S05]  /*8d90*/  BRA `(.L_x_19) ;  /* 0xffffff8800e87947 */ /* 0x000fea000383ffff */
.L_x_26:
[----:B-1----:R-:W-:-:S04]  /*8da0*/  IMAD.U32 R18, RZ, RZ, UR9 ;  /* 0x00000009ff127e24 */ /* 0x002fc8000f8e00ff */
[----:B------:R1:W2:Y:S03]  /*8db0*/  SYNCS.PHASECHK.TRANS64.TRYWAIT P0, [R18+URZ], R17 ;  /* 0x00000011120075a7 */ /* 0x0002a6000800017f */
[----:B--2---:R-:W-:Y:S05]  /*8dc0*/  @!P0 NANOSLEEP.SYNCS 0x989680 ;  /* 0x009896800000895d */ /* 0x004fea0003900000 */
[----:B------:R-:W2:Y:S02]  /*8dd0*/  @!P0 SYNCS.PHASECHK.TRANS64 P0, [R18+URZ], R17 ;  /* 0x00000011120085a7 */ /* 0x000ea4000800007f */
[----:B--2---:R-:W-:Y:S05]  /*8de0*/  @!P0 BRA `(.L_x_26) ;  /* 0xfffffffc00ec8947 */ /* 0x004fea000383ffff */
[----:B------:R-:W-:Y:S05]  /*8df0*/  BRA `(.L_x_25) ;  /* 0xffffff94000c7947 */ /* 0x000fea000383ffff */
.L_x_34:
[----:B0-----:R-:W-:-:S04]  /*8e00*/  IMAD.U32 R17, RZ, RZ, UR15 ;  /* 0x0000000fff117e24 */ /* 0x001fc8000f8e00ff */
[----:B------:R0:W1:Y:S03]  /*8e10*/  SYNCS.PHASECHK.TRANS64.TRYWAIT P0, [R17+URZ+0x8], R16 ;  /* 0x00000810110075a7 */ /* 0x000066000800017f */
[----:B-1----:R-:W-:Y:S05]  /*8e20*/  @!P0 NANOSLEEP.SYNCS 0x989680 ;  /* 0x009896800000895d */ /* 0x002fea0003900000 */
[----:B------:R-:W1:Y:S02]  /*8e30*/  @!P0 SYNCS.PHASECHK.TRANS64 P0, [R17+URZ+0x8], R16 ;  /* 0x00000810110085a7 */ /* 0x000e64000800007f */
[----:B-1----:R-:W-:Y:S05]  /*8e40*/  @!P0 BRA `(.L_x_34) ;  /* 0xfffffffc00ec8947 */ /* 0x002fea000383ffff */
[----:B------:R-:W-:Y:S05]  /*8e50*/  BRA `(.L_x_191) ;  /* 0xffffffa000507947 */ /* 0x000fea000383ffff */
.L_x_171:
[----:B------:R-:W-:Y:S01]  /*8e60*/  BSSY B1, `(.L_x_192) ;  /* 0x0000006000017945 */ /* 0x000fe20003800000 */
[----:B------:R-:W-:-:S07]  /*8e70*/  IMAD.MOV.U32 R10, RZ, RZ, -0x1 ;  /* 0xffffffffff0a7424 */ /* 0x000fce00078e00ff */
[----:B------:R-:W-:Y:S05]  /*8e80*/  WARPSYNC.COLLECTIVE R10, `(.L_x_193) ;  /* 0x000000000a0c7348 */ /* 0x000fea0003c00000 */
[----:B------:R-:W-:Y:S02]  /*8e90*/  ELECT P1, UR62, PT ;  /* 0x00000000003e782f */ /* 0x000fe40003820000 */
[----:B------:R-:W-:Y:S01]  /*8ea0*/  MOV R10, UR62 ;  /* 0x0000003e000a7c02 */ /* 0x000fe20008000f00 */
[----:B------:R-:W-:Y:S10]  /*8eb0*/  ENDCOLLECTIVE ;  /* 0x000000000000791b */ /* 0x000ff40003800000 */
.L_x_193:
[----:B------:R-:W-:Y:S05]  /*8ec0*/  BSYNC B1 ;  /* 0x0000000000017941 */ /* 0x000fea0003800000 */
.L_x_192:
[----:B------:R-:W-:Y:S05]  /*8ed0*/  BRA `(.L_x_194) ;  /* 0xfffffff000307947 */ /* 0x000fea000383ffff */
.L_x_174:
[----:B-1----:R1:W2:Y:S02]  /*8ee0*/  SYNCS.PHASECHK.TRANS64.TRYWAIT P1, [R19+URZ+0x18], R10 ;  /* 0x0000180a130075a7 */ /* 0x0022a4000802017f */
[----:B--2---:R-:W-:Y:S05]  /*8ef0*/  @!P1 NANOSLEEP.SYNCS 0x989680 ;  /* 0x009896800000995d */ /* 0x004fea0003900000 */
[----:B------:R-:W2:Y:S02]  /*8f00*/  @!P1 SYNCS.PHASECHK.TRANS64 P1, [R19+URZ+0x18], R10 ;  /* 0x0000180a130095a7 */ /* 0x000ea4000802007f */
[----:B--2---:R-:W-:Y:S05]  /*8f10*/  @!P1 BRA `(.L_x_174) ;  /* 0xfffffffc00f09947 */ /* 0x004fea000383ffff */
[----:B------:R-:W-:Y:S05]  /*8f20*/  BRA `(.L_x_195) ;  /* 0xfffffff000647947 */ /* 0x000fea000383ffff */
.L_x_183:
[----:B------:R-:W-:Y:S01]  /*8f30*/  BSSY B0, `(.L_x_196) ;  /* 0x0000006000007945 */ /* 0x000fe20003800000 */
[----:B------:R-:W-:-:S07]  /*8f40*/  IMAD.MOV.U32 R10, RZ, RZ, -0x1 ;  /* 0xffffffffff0a7424 */ /* 0x000fce00078e00ff */
[----:B------:R-:W-:Y:S05]  /*8f50*/  WARPSYNC.COLLECTIVE R10, `(.L_x_197) ;  /* 0x000000000a0c7348 */ /* 0x000fea0003c00000 */
[----:B------:R-:W-:Y:S02]  /*8f60*/  ELECT P1, UR62, PT ;  /* 0x00000000003e782f */ /* 0x000fe40003820000 */
[----:B------:R-:W-:Y:S01]  /*8f70*/  MOV R10, UR62 ;  /* 0x0000003e000a7c02 */ /* 0x000fe20008000f00 */
[----:B------:R-:W-:Y:S10]  /*8f80*/  ENDCOLLECTIVE ;  /* 0x000000000000791b */ /* 0x000ff40003800000 */
.L_x_197:
[----:B------:R-:W-:Y:S05]  /*8f90*/  BSYNC B0 ;  /* 0x0000000000007941 */ /* 0x000fea0003800000 */
.L_x_196:
[----:B------:R-:W-:Y:S01]  /*8fa0*/  PLOP3.LUT P0, PT, P1, PT, PT, 0x80, 0x0 ;  /* 0x000000000000781c */ /* 0x000fe20000f0f070 */
[----:B------:R-:W-:-:S12]  /*8fb0*/  BRA `(.L_x_198) ;  /* 0xfffffff800b87947 */ /* 0x000fd8000383ffff */
.L_x_187:
[----:B0-----:R0:W1:Y:S02]  /*8fc0*/  SYNCS.PHASECHK.TRANS64.TRYWAIT P0, [R7+URZ], R2 ;  /* 0x00000002070075a7 */ /* 0x001064000800017f */
[----:B-1----:R-:W-:Y:S05]  /*8fd0*/  @!P0 NANOSLEEP.SYNCS 0x989680 ;  /* 0x009896800000895d */ /* 0x002fea0003900000 */
[----:B------:R-:W1:Y:S02]  /*8fe0*/  @!P0 SYNCS.PHASECHK.TRANS64 P0, [R7+URZ], R2 ;  /* 0x00000002070085a7 */ /* 0x000e64000800007f */
[----:B-1----:R-:W-:Y:S05]  /*8ff0*/  @!P0 BRA `(.L_x_187) ;  /* 0xfffffffc00f08947 */ /* 0x002fea000383ffff */
[----:B------:R-:W-:Y:S05]  /*9000*/  BRA `(.L_x_199) ;  /* 0xfffffff800f87947 */ /* 0x000fea000383ffff */
.L_x_188:
[----:B0-----:R0:W1:Y:S02]  /*9010*/  SYNCS.PHASECHK.TRANS64.TRYWAIT P0, [R6+URZ], R5 ;  /* 0x00000005060075a7 */ /* 0x001064000800017f */
[----:B-1----:R-:W-:Y:S05]  /*9020*/  @!P0 NANOSLEEP.SYNCS 0x989680 ;  /* 0x009896800000895d */ /* 0x002fea0003900000 */
[----:B------:R-:W1:Y:S02]  /*9030*/  @!P0 SYNCS.PHASECHK.TRANS64 P0, [R6+URZ], R5 ;  /* 0x00000005060085a7 */ /* 0x000e64000800007f */
[----:B-1----:R-:W-:Y:S05]  /*9040*/  @!P0 BRA `(.L_x_188) ;  /* 0xfffffffc00f08947 */ /* 0x002fea000383ffff */
[----:B------:R-:W-:Y:S05]  /*9050*/  BRA `(.L_x_200) ;  /* 0xfffffffc00007947 */ /* 0x000fea000383ffff */
.L_x_201:
[----:B------:R-:W-:-:S00]  /*9060*/  BRA `(.L_x_201) ;  /* 0xfffffffc00fc7947 */ /* 0x000fc0000383ffff */
[----:B------:R-:W-:-:S00]  /*9070*/  NOP ;  /* 0x0000000000007918 */ /* 0x000fc00000000000 */
        /* <DEDUP_REMOVED lines=8> */
.L_x_202:


//--------------------- .nv.shared._ZN7cutlass13device_kernelINS_4gemm6kernel13GemmUniversalIN4cute5tupleIJiiiiEEENS1_10collective13CollectiveMmaINS1_37MainloopSm90TmaGmmaWarpSpecializedFP8ILi3ENS5_IJNS4_1CILi1EEESB_SB_EEENS1_32KernelTmaWarpSpecializedPingpongEEENS5_IJNSA_ILi64EEENSA_ILi128EEENSA_ILi32EEEEEENS_12float_e5m2_tENS5_IJlSB_lEEESJ_SK_NS4_8TiledMMAINS4_8MMA_AtomIJNS4_4SM904GMMA31MMA_64x128x32_F32E5M2E5M2_SS_TNILNSO_7ScaleInE1ELSQ_1EEEEEENS4_6LayoutISC_NS5_IJNSA_ILi0EEESU_SU_EEEEENS5_IJNS4_10UnderscoreESX_SX_EEEEENS4_13SM90_TMA_LOADENS4_14ComposedLayoutINS4_7SwizzleILi1ELi4ELi3EEENS4_18smem_ptr_flag_bitsILi8EEENST_INS5_IJNSA_ILi8EEESH_EEENS5_IJSH_SB_EEEEEEEvNS4_8identityES10_S1A_vS1B_EENS_8epilogue10collective6detail29Sm90TmaWarpSpecializedAdapterINS1E_15DefaultEpilogueISJ_SK_SK_NS1D_6thread17LinearCombinationISJ_Li1EffLNS1I_9ScaleType4KindE0ELNS_15FloatRoundStyleE2ESJ_EENS1_15EpilogueDefaultEEEEEvvEEEEvNT_6ParamsE --------------------------
	.section	.nv.shared._ZN7cutlass13device_kernelINS_4gemm6kernel13GemmUniversalIN4cute5tupleIJiiiiEEENS1_10collective13CollectiveMmaINS1_37MainloopSm90TmaGmmaWarpSpecializedFP8ILi3ENS5_IJNS4_1CILi1EEESB_SB_EEENS1_32KernelTmaWarpSpecializedPingpongEEENS5_IJNSA_ILi64EEENSA_ILi128EEENSA_ILi32EEEEEENS_12float_e5m2_tENS5_IJlSB_lEEESJ_SK_NS4_8TiledMMAINS4_8MMA_AtomIJNS4_4SM904GMMA31MMA_64x128x32_F32E5M2E5M2_SS_TNILNSO_7ScaleInE1ELSQ_1EEEEEENS4_6LayoutISC_NS5_IJNSA_ILi0EEESU_SU_EEEEENS5_IJNS4_10UnderscoreESX_SX_EEEEENS4_13SM90_TMA_LOADENS4_14ComposedLayoutINS4_7SwizzleILi1ELi4ELi3EEENS4_18smem_ptr_flag_bitsILi8EEENST_INS5_IJNSA_ILi8EEESH_EEENS5_IJSH_SB_EEEEEEEvNS4_8identityES10_S1A_vS1B_EENS_8epilogue10collective6detail29Sm90TmaWarpSpecializedAdapterINS1E_15DefaultEpilogueISJ_SK_SK_NS1D_6thread17LinearCombinationISJ_Li1EffLNS1I_9ScaleType4KindE0ELNS_15FloatRoundStyleE2ESJ_EENS1_15EpilogueDefaultEEEEEvvEEEEvNT_6ParamsE,"aw",@nobits
	.sectionflags	@""
	.align	16
	.zero		1024


//--------------------- .nv.shared.reserved.0     --------------------------
	.section	.nv.shared.reserved.0,"aw",@nobits
	.weak		__nv_reservedSMEM_offset_0_alias
	.size		__nv_reservedSMEM_offset_0_alias, 0, 0
	.other		__nv_reservedSMEM_offset_0_alias,@"STO_CUDA_RESERVED_SHARED STV_DEFAULT"
__nv_reservedSMEM_offset_0_alias:
	.zero		0


//--------------------- .nv.global                --------------------------
	.section	.nv.global,"aw",@nobits
.nv.global:
	.type		_ZN39_INTERNAL_d25a7c82_4_k_cu_257dc8c4_44074cute1_E,@object
	.size		_ZN39_INTERNAL_d25a7c82_4_k_cu_257dc8c4_44074cute1_E,(_ZN39_INTERNAL_d25a7c82_4_k_cu_257dc8c4_44074cuda3std3__45__cpo6cbeginE - _ZN39_INTERNAL_d25a7c82_4_k_cu_257dc8c4_44074cute1_E)
_ZN39_INTERNAL_d25a7c82_4_k_cu_257dc8c4_44074cute1_E:
	.zero		1
	.type		_ZN39_INTERNAL_d25a7c82_4_k_cu_257dc8c4_44074cuda3std3__45__cpo6cbeginE,@object
	.size		_ZN39_INTERNAL_d25a7c82_4_k_cu_257dc8c4_44074cuda3std3__45__cpo6cbeginE,(_ZN39_INTERNAL_d25a7c82_4_k_cu_257dc8c4_44074cuda3std3__48in_placeE - _ZN39_INTERNAL_d25a7c82_4_k_cu_257dc8c4_44074cuda3std3__45__cpo6cbeginE)
_ZN39_INTERNAL_d25a7c82_4_k_cu_257dc8c4_44074cuda3std3__45__cpo6cbeginE:
	.zero		1
	.type		_ZN39_INTERNAL_d25a7c82_4_k_cu_257dc8c4_44074cuda3std3__48in_placeE,@object
	.size		_ZN39_INTERNAL_d25a7c82_4_k_cu_257dc8c4_44074cuda3std3__48in_placeE,(_ZN39_INTERNAL_d25a7c82_4_k_cu_257dc8c4_44074cuda3std6ranges3__45__cpo9iter_moveE - _ZN39_INTERNAL_d25a7c82_4_k_cu_257dc8c4_44074cuda3std3__48in_placeE)
_ZN39_INTERNAL_d25a7c82_4_k_cu_257dc8c4_44074cuda3std3__48in_placeE:
	.zero		1
	.type		_ZN39_INTERNAL_d25a7c82_4_k_cu_257dc8c4_44074cuda3std6ranges3__45__cpo9iter_moveE,@object
	.size		_ZN39_INTERNAL_d25a7c82_4_k_cu_257dc8c4_44074cuda3std6ranges3__45__cpo9iter_moveE,(_ZN39_INTERNAL_d25a7c82_4_k_cu_257dc8c4_44074cuda3std3__45__cpo5beginE - _ZN39_INTERNAL_d25a7c82_4_k_cu_257dc8c4_44074cuda3std6ranges3__45__cpo9iter_moveE)
_ZN39_INTERNAL_d25a7c82_4_k_cu_257dc8c4_44074cuda3std6ranges3__45__cpo9iter_moveE:
	.zero		1
	.type		_ZN39_INTERNAL_d25a7c82_4_k_cu_257dc8c4_44074cuda3std3__45__cpo5beginE,@object
	.size		_ZN39_INTERNAL_d25a7c82_4_k_cu_257dc8c4_44074cuda3std3__45__cpo5beginE,(_ZN39_INTERNAL_d25a7c82_4_k_cu_257dc8c4_44074cuda3std3__441_GLOBAL__N__d25a7c82_4_k_cu_257dc8c4_44076ignoreE - _ZN39_INTERNAL_d25a7c82_4_k_cu_257dc8c4_44074cuda3std3__45__cpo5beginE)
_ZN39_INTERNAL_d25a7c82_4_k_cu_257dc8c4_44074cuda3std3__45__cpo5beginE:
	.zero		1
	.type		_ZN39_INTERNAL_d25a7c82_4_k_cu_257dc8c4_44074cuda3std3__441_GLOBAL__N__d25a7c82_4_k_cu_257dc8c4_44076ignoreE,@object
	.size		_ZN39_INTERNAL_d25a7c82_4_k_cu_257dc8c4_44074cuda3std3__441_GLOBAL__N__d25a7c82_4_k_cu_257dc8c4_44076ignoreE,(_ZN39_INTERNAL_d25a7c82_4_k_cu_257dc8c4_44074cute7productE - _ZN39_INTERNAL_d25a7c82_4_k_cu_257dc8c4_44074cuda3std3__441_GLOBAL__N__d25a7c82_4_k_cu_257dc8c4_44076ignoreE)
_ZN39_INTERNAL_d25a7c82_4_k_cu_257dc8c4_44074cuda3std3__441_GLOBAL__N__d25a7c82_4_k_cu_257dc8c4_44076ignoreE:
	.zero		1
	.type		_ZN39_INTERNAL_d25a7c82_4_k_cu_257dc8c4_44074cute7productE,@object
	.size		_ZN39_INTERNAL_d25a7c82_4_k_cu_257dc8c4_44074cute7productE,(_ZN39_INTERNAL_d25a7c82_4_k_cu_257dc8c4_44074cuda3std3__45__cpo3endE - _ZN39_INTERNAL_d25a7c82_4_k_cu_257dc8c4_44074cute7productE)
_ZN39_INTERNAL_d25a7c82_4_k_cu_257dc8c4_44074cute7productE:
	.zero		1
	.type		_ZN39_INTERNAL_d25a7c82_4_k_cu_257dc8c4_44074cuda3std3__45__cpo3endE,@object
	.size		_ZN39_INTERNAL_d25a7c82_4_k_cu_257dc8c4_44074cuda3std3__45__cpo3endE,(_ZN39_INTERNAL_d25a7c82_4_k_cu_257dc8c4_44074cuda3std3__419piecewise_constructE - _ZN39_INTERNAL_d25a7c82_4_k_cu_257dc8c4_44074cuda3std3__45__cpo3endE)
_ZN39_INTERNAL_d25a7c82_4_k_cu_257dc8c4_44074cuda3std3__45__cpo3endE:
	.zero		1
	.type		_ZN39_INTERNAL_d25a7c82_4_k_cu_257dc8c4_44074cuda3std3__419piecewise_constructE,@object
	.size		_ZN39_INTERNAL_d25a7c82_4_k_cu_257dc8c4_44074cuda3std3__419piecewise_constructE,(_ZN39_INTERNAL_d25a7c82_4_k_cu_257dc8c4_44074cuda3std3__45__cpo4cendE - _ZN39_INTERNAL_d25a7c82_4_k_cu_257dc8c4_44074cuda3std3__419piecewise_constructE)
_ZN39_INTERNAL_d25a7c82_4_k_cu_257dc8c4_44074cuda3std3__419piecewise_constructE:
	.zero		1
	.type		_ZN39_INTERNAL_d25a7c82_4_k_cu_257dc8c4_44074cuda3std3__45__cpo4cendE,@object
	.size		_ZN39_INTERNAL_d25a7c82_4_k_cu_257dc8c4_44074cuda3std3__45__cpo4cendE,(_ZN39_INTERNAL_d25a7c82_4_k_cu_257dc8c4_44074cuda3std6ranges3__45__cpo4swapE - _ZN39_INTERNAL_d25a7c82_4_k_cu_257dc8c4_44074cuda3std3__45__cpo4cendE)
_ZN39_INTERNAL_d25a7c82_4_k_cu_257dc8c4_44074cuda3std3__45__cpo4cendE:
	.zero		1
	.type		_ZN39_INTERNAL_d25a7c82_4_k_cu_257dc8c4_44074cuda3std6ranges3__45__cpo4swapE,@object
	.size		_ZN39_INTERNAL_d25a7c82_4_k_cu_257dc8c4_44074cuda3std6ranges3__45__cpo4swapE,(.L_7 - _ZN39_INTERNAL_d25a7c82_4_k_cu_257dc8c4_44074cuda3std6ranges3__45__cpo4swapE)
_ZN39_INTERNAL_d25a7c82_4_k_cu_257dc8c4_44074cuda3std6ranges3__45__cpo4swapE:
	.zero		1
.L_7:


//--------------------- .nv.constant0._ZN7cutlass13device_kernelINS_4gemm6kernel13GemmUniversalIN4cute5tupleIJiiiiEEENS1_10collective13CollectiveMmaINS1_37MainloopSm90TmaGmmaWarpSpecializedFP8ILi3ENS5_IJNS4_1CILi1EEESB_SB_EEENS1_32KernelTmaWarpSpecializedPingpongEEENS5_IJNSA_ILi64EEENSA_ILi128EEENSA_ILi32EEEEEENS_12float_e5m2_tENS5_IJlSB_lEEESJ_SK_NS4_8TiledMMAINS4_8MMA_AtomIJNS4_4SM904GMMA31MMA_64x128x32_F32E5M2E5M2_SS_TNILNSO_7ScaleInE1ELSQ_1EEEEEENS4_6LayoutISC_NS5_IJNSA_ILi0EEESU_SU_EEEEENS5_IJNS4_10UnderscoreESX_SX_EEEEENS4_13SM90_TMA_LOADENS4_14ComposedLayoutINS4_7SwizzleILi1ELi4ELi3EEENS4_18smem_ptr_flag_bitsILi8EEENST_INS5_IJNSA_ILi8EEESH_EEENS5_IJSH_SB_EEEEEEEvNS4_8identityES10_S1A_vS1B_EENS_8epilogue10collective6detail29Sm90TmaWarpSpecializedAdapterINS1E_15DefaultEpilogueISJ_SK_SK_NS1D_6thread17LinearCombinationISJ_Li1EffLNS1I_9ScaleType4KindE0ELNS_15FloatRoundStyleE2ESJ_EENS1_15EpilogueDefaultEEEEEvvEEEEvNT_6ParamsE --------------------------
	.section	.nv.constant0._ZN7cutlass13device_kernelINS_4gemm6kernel13GemmUniversalIN4cute5tupleIJiiiiEEENS1_10collective13CollectiveMmaINS1_37MainloopSm90TmaGmmaWarpSpecializedFP8ILi3ENS5_IJNS4_1CILi1EEESB_SB_EEENS1_32KernelTmaWarpSpecializedPingpongEEENS5_IJNSA_ILi64EEENSA_ILi128EEENSA_ILi32EEEEEENS_12float_e5m2_tENS5_IJlSB_lEEESJ_SK_NS4_8TiledMMAINS4_8MMA_AtomIJNS4_4SM904GMMA31MMA_64x128x32_F32E5M2E5M2_SS_TNILNSO_7ScaleInE1ELSQ_1EEEEEENS4_6LayoutISC_NS5_IJNSA_ILi0EEESU_SU_EEEEENS5_IJNS4_10UnderscoreESX_SX_EEEEENS4_13SM90_TMA_LOADENS4_14ComposedLayoutINS4_7SwizzleILi1ELi4ELi3EEENS4_18smem_ptr_flag_bitsILi8EEENST_INS5_IJNSA_ILi8EEESH_EEENS5_IJSH_SB_EEEEEEEvNS4_8identityES10_S1A_vS1B_EENS_8epilogue10collective6detail29Sm90TmaWarpSpecializedAdapterINS1E_15DefaultEpilogueISJ_SK_SK_NS1D_6thread17LinearCombinationISJ_Li1EffLNS1I_9ScaleType4KindE0ELNS_15FloatRoundStyleE2ESJ_EENS1_15EpilogueDefaultEEEEEvvEEEEvNT_6ParamsE,"a",@progbits
	.sectionflags	@""
	.align	4
.nv.constant0._ZN7cutlass13device_kernelINS_4gemm6kernel13GemmUniversalIN4cute5tupleIJiiiiEEENS1_10collective13CollectiveMmaINS1_37MainloopSm90TmaGmmaWarpSpecializedFP8ILi3ENS5_IJNS4_1CILi1EEESB_SB_EEENS1_32KernelTmaWarpSpecializedPingpongEEENS5_IJNSA_ILi64EEENSA_ILi128EEENSA_ILi32EEEEEENS_12float_e5m2_tENS5_IJlSB_lEEESJ_SK_NS4_8TiledMMAINS4_8MMA_AtomIJNS4_4SM904GMMA31MMA_64x128x32_F32E5M2E5M2_SS_TNILNSO_7ScaleInE1ELSQ_1EEEEEENS4_6LayoutISC_NS5_IJNSA_ILi0EEESU_SU_EEEEENS5_IJNS4_10UnderscoreESX_SX_EEEEENS4_13SM90_TMA_LOADENS4_14ComposedLayoutINS4_7SwizzleILi1ELi4ELi3EEENS4_18smem_ptr_flag_bitsILi8EEENST_INS5_IJNSA_ILi8EEESH_EEENS5_IJSH_SB_EEEEEEEvNS4_8identityES10_S1A_vS1B_EENS_8epilogue10collective6detail29Sm90TmaWarpSpecializedAdapterINS1E_15DefaultEpilogueISJ_SK_SK_NS1D_6thread17LinearCombinationISJ_Li1EffLNS1I_9ScaleType4KindE0ELNS_15FloatRoundStyleE2ESJ_EENS1_15EpilogueDefaultEEEEEvvEEEEvNT_6ParamsE:
	.zero		1664


//--------------------- SYMBOLS --------------------------

	.type		.nv.reservedSmem.offset0,@object
	.size		.nv.reservedSmem.offset0,0x4
